//
// Generated by NVIDIA NVVM Compiler
//
// Compiler Build ID: CL-36424714
// Cuda compilation tools, release 13.0, V13.0.88
// Based on NVVM 20.0.0
//

.version 9.0
.target sm_100
.address_size 64

	// .globl	_Z18batched_gemm_basicPKfS0_Pfiiii
// _ZZ18batched_gemm_basicPKfS0_PfiiiiE2As has been demoted
// _ZZ18batched_gemm_basicPKfS0_PfiiiiE2Bs has been demoted
// _ZZ29batched_gemm_register_blockedPKfS0_PfiiiiE2As has been demoted
// _ZZ29batched_gemm_register_blockedPKfS0_PfiiiiE2Bs has been demoted
// _ZZ28batched_gemm_mixed_precisionPK6__halfS1_PfiiiiE2As has been demoted
// _ZZ28batched_gemm_mixed_precisionPK6__halfS1_PfiiiiE2Bs has been demoted
// _ZZ26batched_gemm_pointer_arrayPKPKfS2_PKPfiiiiE2As has been demoted
// _ZZ26batched_gemm_pointer_arrayPKPKfS2_PKPfiiiiE2Bs has been demoted
// _ZZ35batched_gemm_mixed_register_blockedPK6__halfS1_PfiiiiE2As has been demoted
// _ZZ35batched_gemm_mixed_register_blockedPK6__halfS1_PfiiiiE2Bs has been demoted
// _ZZ11gemm_singlePKfS0_PfiiiE2As has been demoted
// _ZZ11gemm_singlePKfS0_PfiiiE2Bs has been demoted

.visible .entry _Z18batched_gemm_basicPKfS0_Pfiiii(
	.param .u64 .ptr .align 1 _Z18batched_gemm_basicPKfS0_Pfiiii_param_0,
	.param .u64 .ptr .align 1 _Z18batched_gemm_basicPKfS0_Pfiiii_param_1,
	.param .u64 .ptr .align 1 _Z18batched_gemm_basicPKfS0_Pfiiii_param_2,
	.param .u32 _Z18batched_gemm_basicPKfS0_Pfiiii_param_3,
	.param .u32 _Z18batched_gemm_basicPKfS0_Pfiiii_param_4,
	.param .u32 _Z18batched_gemm_basicPKfS0_Pfiiii_param_5,
	.param .u32 _Z18batched_gemm_basicPKfS0_Pfiiii_param_6
)
{
	.reg .pred 	%p<13>;
	.reg .b32 	%r<50>;
	.reg .b32 	%f<63>;
	.reg .b64 	%rd<22>;
	// demoted variable
	.shared .align 4 .b8 _ZZ18batched_gemm_basicPKfS0_PfiiiiE2As[1024];
	// demoted variable
	.shared .align 4 .b8 _ZZ18batched_gemm_basicPKfS0_PfiiiiE2Bs[1024];
	ld.param.u64 	%rd5, [_Z18batched_gemm_basicPKfS0_Pfiiii_param_0];
	ld.param.u64 	%rd6, [_Z18batched_gemm_basicPKfS0_Pfiiii_param_1];
	ld.param.u64 	%rd7, [_Z18batched_gemm_basicPKfS0_Pfiiii_param_2];
	ld.param.u32 	%r28, [_Z18batched_gemm_basicPKfS0_Pfiiii_param_3];
	ld.param.u32 	%r29, [_Z18batched_gemm_basicPKfS0_Pfiiii_param_4];
	ld.param.u32 	%r30, [_Z18batched_gemm_basicPKfS0_Pfiiii_param_5];
	ld.param.u32 	%r31, [_Z18batched_gemm_basicPKfS0_Pfiiii_param_6];
	mov.u32 	%r1, %ctaid.z;
	setp.ge.s32 	%p1, %r1, %r31;
	@%p1 bra 	$L__BB0_10;
	mul.lo.s32 	%r2, %r28, %r1;
	mul.lo.s32 	%r3, %r30, %r2;
	mul.lo.s32 	%r32, %r29, %r1;
	mul.lo.s32 	%r4, %r32, %r30;
	mov.u32 	%r45, %tid.x;
	mov.u32 	%r47, %tid.y;
	mov.u32 	%r33, %ctaid.y;
	shl.b32 	%r34, %r33, 4;
	add.s32 	%r7, %r34, %r47;
	mov.u32 	%r35, %ctaid.x;
	shl.b32 	%r8, %r35, 4;
	add.s32 	%r9, %r8, %r45;
	setp.lt.s32 	%p2, %r30, 1;
	mov.f32 	%f62, 0f00000000;
	@%p2 bra 	$L__BB0_8;
	add.s32 	%r36, %r30, 15;
	shr.u32 	%r37, %r36, 4;
	shl.b32 	%r38, %r47, 6;
	mov.u32 	%r39, _ZZ18batched_gemm_basicPKfS0_PfiiiiE2As;
	add.s32 	%r10, %r39, %r38;
	shl.b32 	%r40, %r45, 2;
	add.s32 	%r11, %r10, %r40;
	mov.u32 	%r41, _ZZ18batched_gemm_basicPKfS0_PfiiiiE2Bs;
	add.s32 	%r13, %r41, %r40;
	add.s32 	%r12, %r13, %r38;
	neg.s32 	%r49, %r37;
	mad.lo.s32 	%r42, %r47, %r29, %r45;
	add.s32 	%r48, %r42, %r8;
	shl.b32 	%r16, %r29, 4;
	mad.lo.s32 	%r46, %r30, %r7, %r45;
	cvta.to.global.u64 	%rd1, %rd5;
	cvta.to.global.u64 	%rd2, %rd6;
	cvt.s64.s32 	%rd3, %r4;
	cvt.s64.s32 	%rd4, %r3;
	mov.f32 	%f62, 0f00000000;
$L__BB0_3:
	setp.ge.s32 	%p3, %r7, %r28;
	setp.ge.s32 	%p4, %r45, %r30;
	mov.f32 	%f60, 0f00000000;
	or.pred  	%p5, %p3, %p4;
	@%p5 bra 	$L__BB0_5;
	cvt.u64.u32 	%rd8, %r46;
	add.s64 	%rd9, %rd8, %rd4;
	shl.b64 	%rd10, %rd9, 2;
	add.s64 	%rd11, %rd1, %rd10;
	ld.global.nc.f32 	%f60, [%rd11];
$L__BB0_5:
	setp.ge.s32 	%p6, %r9, %r29;
	st.shared.f32 	[%r11], %f60;
	setp.ge.s32 	%p7, %r47, %r30;
	mov.f32 	%f61, 0f00000000;
	or.pred  	%p8, %p6, %p7;
	@%p8 bra 	$L__BB0_7;
	cvt.s64.s32 	%rd12, %r48;
	add.s64 	%rd13, %rd12, %rd3;
	shl.b64 	%rd14, %rd13, 2;
	add.s64 	%rd15, %rd2, %rd14;
	ld.global.nc.f32 	%f61, [%rd15];
$L__BB0_7:
	st.shared.f32 	[%r12], %f61;
	bar.sync 	0;
	ld.shared.f32 	%f12, [%r10];
	ld.shared.f32 	%f13, [%r13];
	fma.rn.f32 	%f14, %f12, %f13, %f62;
	ld.shared.f32 	%f15, [%r10+4];
	ld.shared.f32 	%f16, [%r13+64];
	fma.rn.f32 	%f17, %f15, %f16, %f14;
	ld.shared.f32 	%f18, [%r10+8];
	ld.shared.f32 	%f19, [%r13+128];
	fma.rn.f32 	%f20, %f18, %f19, %f17;
	ld.shared.f32 	%f21, [%r10+12];
	ld.shared.f32 	%f22, [%r13+192];
	fma.rn.f32 	%f23, %f21, %f22, %f20;
	ld.shared.f32 	%f24, [%r10+16];
	ld.shared.f32 	%f25, [%r13+256];
	fma.rn.f32 	%f26, %f24, %f25, %f23;
	ld.shared.f32 	%f27, [%r10+20];
	ld.shared.f32 	%f28, [%r13+320];
	fma.rn.f32 	%f29, %f27, %f28, %f26;
	ld.shared.f32 	%f30, [%r10+24];
	ld.shared.f32 	%f31, [%r13+384];
	fma.rn.f32 	%f32, %f30, %f31, %f29;
	ld.shared.f32 	%f33, [%r10+28];
	ld.shared.f32 	%f34, [%r13+448];
	fma.rn.f32 	%f35, %f33, %f34, %f32;
	ld.shared.f32 	%f36, [%r10+32];
	ld.shared.f32 	%f37, [%r13+512];
	fma.rn.f32 	%f38, %f36, %f37, %f35;
	ld.shared.f32 	%f39, [%r10+36];
	ld.shared.f32 	%f40, [%r13+576];
	fma.rn.f32 	%f41, %f39, %f40, %f38;
	ld.shared.f32 	%f42, [%r10+40];
	ld.shared.f32 	%f43, [%r13+640];
	fma.rn.f32 	%f44, %f42, %f43, %f41;
	ld.shared.f32 	%f45, [%r10+44];
	ld.shared.f32 	%f46, [%r13+704];
	fma.rn.f32 	%f47, %f45, %f46, %f44;
	ld.shared.f32 	%f48, [%r10+48];
	ld.shared.f32 	%f49, [%r13+768];
	fma.rn.f32 	%f50, %f48, %f49, %f47;
	ld.shared.f32 	%f51, [%r10+52];
	ld.shared.f32 	%f52, [%r13+832];
	fma.rn.f32 	%f53, %f51, %f52, %f50;
	ld.shared.f32 	%f54, [%r10+56];
	ld.shared.f32 	%f55, [%r13+896];
	fma.rn.f32 	%f56, %f54, %f55, %f53;
	ld.shared.f32 	%f57, [%r10+60];
	ld.shared.f32 	%f58, [%r13+960];
	fma.rn.f32 	%f62, %f57, %f58, %f56;
	bar.sync 	0;
	add.s32 	%r49, %r49, 1;
	setp.ne.s32 	%p9, %r49, 0;
	add.s32 	%r48, %r48, %r16;
	add.s32 	%r47, %r47, 16;
	add.s32 	%r46, %r46, 16;
	add.s32 	%r45, %r45, 16;
	@%p9 bra 	$L__BB0_3;
$L__BB0_8:
	setp.ge.s32 	%p10, %r7, %r28;
	setp.ge.s32 	%p11, %r9, %r29;
	or.pred  	%p12, %p10, %p11;
	@%p12 bra 	$L__BB0_10;
	mad.lo.s32 	%r43, %r29, %r7, %r9;
	cvt.s64.s32 	%rd16, %r43;
	mul.lo.s32 	%r44, %r2, %r29;
	cvt.s64.s32 	%rd17, %r44;
	add.s64 	%rd18, %rd16, %rd17;
	cvta.to.global.u64 	%rd19, %rd7;
	shl.b64 	%rd20, %rd18, 2;
	add.s64 	%rd21, %rd19, %rd20;
	st.global.f32 	[%rd21], %f62;
$L__BB0_10:
	ret;

}
	// .globl	_Z29batched_gemm_register_blockedPKfS0_Pfiiii
.visible .entry _Z29batched_gemm_register_blockedPKfS0_Pfiiii(
	.param .u64 .ptr .align 1 _Z29batched_gemm_register_blockedPKfS0_Pfiiii_param_0,
	.param .u64 .ptr .align 1 _Z29batched_gemm_register_blockedPKfS0_Pfiiii_param_1,
	.param .u64 .ptr .align 1 _Z29batched_gemm_register_blockedPKfS0_Pfiiii_param_2,
	.param .u32 _Z29batched_gemm_register_blockedPKfS0_Pfiiii_param_3,
	.param .u32 _Z29batched_gemm_register_blockedPKfS0_Pfiiii_param_4,
	.param .u32 _Z29batched_gemm_register_blockedPKfS0_Pfiiii_param_5,
	.param .u32 _Z29batched_gemm_register_blockedPKfS0_Pfiiii_param_6
)
{
	.reg .pred 	%p<76>;
	.reg .b32 	%r<102>;
	.reg .b32 	%f<483>;
	.reg .b64 	%rd<99>;
	// demoted variable
	.shared .align 4 .b8 _ZZ29batched_gemm_register_blockedPKfS0_PfiiiiE2As[4096];
	// demoted variable
	.shared .align 4 .b8 _ZZ29batched_gemm_register_blockedPKfS0_PfiiiiE2Bs[4096];
	ld.param.u64 	%rd12, [_Z29batched_gemm_register_blockedPKfS0_Pfiiii_param_2];
	ld.param.u32 	%r45, [_Z29batched_gemm_register_blockedPKfS0_Pfiiii_param_3];
	ld.param.u32 	%r46, [_Z29batched_gemm_register_blockedPKfS0_Pfiiii_param_4];
	ld.param.u32 	%r47, [_Z29batched_gemm_register_blockedPKfS0_Pfiiii_param_5];
	ld.param.u32 	%r48, [_Z29batched_gemm_register_blockedPKfS0_Pfiiii_param_6];
	cvta.to.global.u64 	%rd1, %rd12;
	mov.u32 	%r1, %ctaid.z;
	setp.ge.s32 	%p1, %r1, %r48;
	@%p1 bra 	$L__BB1_52;
	mul.lo.s32 	%r49, %r45, %r1;
	mul.lo.s32 	%r50, %r47, %r49;
	cvt.s64.s32 	%rd2, %r50;
	mul.lo.s32 	%r51, %r46, %r1;
	mul.lo.s32 	%r52, %r51, %r47;
	cvt.s64.s32 	%rd3, %r52;
	mul.lo.s32 	%r53, %r49, %r46;
	cvt.s64.s32 	%rd4, %r53;
	mov.u32 	%r93, %tid.x;
	mov.u32 	%r98, %tid.y;
	mov.u32 	%r54, %ctaid.y;
	shl.b32 	%r55, %r54, 6;
	add.s32 	%r4, %r55, %r98;
	mov.u32 	%r56, %ctaid.x;
	shl.b32 	%r5, %r56, 6;
	add.s32 	%r6, %r5, %r93;
	setp.lt.s32 	%p2, %r47, 1;
	mov.f32 	%f467, 0f00000000;
	mov.f32 	%f468, %f467;
	mov.f32 	%f469, %f467;
	mov.f32 	%f470, %f467;
	mov.f32 	%f471, %f467;
	mov.f32 	%f472, %f467;
	mov.f32 	%f473, %f467;
	mov.f32 	%f474, %f467;
	mov.f32 	%f475, %f467;
	mov.f32 	%f476, %f467;
	mov.f32 	%f477, %f467;
	mov.f32 	%f478, %f467;
	mov.f32 	%f479, %f467;
	mov.f32 	%f480, %f467;
	mov.f32 	%f481, %f467;
	mov.f32 	%f482, %f467;
	@%p2 bra 	$L__BB1_20;
	add.s32 	%r57, %r47, 15;
	shr.u32 	%r58, %r57, 4;
	shl.b32 	%r59, %r93, 2;
	mov.u32 	%r60, _ZZ29batched_gemm_register_blockedPKfS0_PfiiiiE2As;
	add.s32 	%r61, %r60, %r59;
	shl.b32 	%r62, %r98, 8;
	mov.u32 	%r63, _ZZ29batched_gemm_register_blockedPKfS0_PfiiiiE2Bs;
	add.s32 	%r64, %r63, %r62;
	mul.lo.s32 	%r65, %r4, %r47;
	shl.b32 	%r66, %r98, 6;
	add.s32 	%r7, %r61, %r66;
	shl.b32 	%r67, %r47, 4;
	add.s32 	%r68, %r65, %r67;
	shl.b32 	%r69, %r47, 5;
	add.s32 	%r70, %r69, %r65;
	add.s32 	%r71, %r70, %r67;
	add.s32 	%r8, %r64, %r59;
	neg.s32 	%r101, %r58;
	mul.lo.s32 	%r100, %r98, %r46;
	add.s32 	%r72, %r93, %r100;
	add.s32 	%r99, %r72, %r5;
	add.s32 	%r97, %r93, %r71;
	add.s32 	%r96, %r93, %r70;
	add.s32 	%r95, %r93, %r68;
	add.s32 	%r94, %r93, %r65;
	mov.f32 	%f467, 0f00000000;
	cvt.s64.s32 	%rd39, %r6;
$L__BB1_3:
	setp.ge.s32 	%p3, %r4, %r45;
	setp.ge.s32 	%p4, %r93, %r47;
	mov.f32 	%f459, 0f00000000;
	or.pred  	%p5, %p3, %p4;
	@%p5 bra 	$L__BB1_5;
	ld.param.u64 	%rd91, [_Z29batched_gemm_register_blockedPKfS0_Pfiiii_param_0];
	cvt.u64.u32 	%rd13, %r94;
	add.s64 	%rd14, %rd13, %rd2;
	cvta.to.global.u64 	%rd15, %rd91;
	shl.b64 	%rd16, %rd14, 2;
	add.s64 	%rd17, %rd15, %rd16;
	ld.global.nc.f32 	%f459, [%rd17];
$L__BB1_5:
	add.s32 	%r73, %r4, 16;
	setp.ge.s32 	%p7, %r73, %r45;
	st.shared.f32 	[%r7], %f459;
	mov.f32 	%f460, 0f00000000;
	or.pred  	%p8, %p7, %p4;
	@%p8 bra 	$L__BB1_7;
	ld.param.u64 	%rd92, [_Z29batched_gemm_register_blockedPKfS0_Pfiiii_param_0];
	cvt.u64.u32 	%rd18, %r95;
	add.s64 	%rd19, %rd18, %rd2;
	cvta.to.global.u64 	%rd20, %rd92;
	shl.b64 	%rd21, %rd19, 2;
	add.s64 	%rd22, %rd20, %rd21;
	ld.global.nc.f32 	%f460, [%rd22];
$L__BB1_7:
	add.s32 	%r74, %r4, 32;
	setp.ge.s32 	%p10, %r74, %r45;
	st.shared.f32 	[%r7+1024], %f460;
	mov.f32 	%f461, 0f00000000;
	or.pred  	%p11, %p10, %p4;
	@%p11 bra 	$L__BB1_9;
	ld.param.u64 	%rd93, [_Z29batched_gemm_register_blockedPKfS0_Pfiiii_param_0];
	cvt.u64.u32 	%rd23, %r96;
	add.s64 	%rd24, %rd23, %rd2;
	cvta.to.global.u64 	%rd25, %rd93;
	shl.b64 	%rd26, %rd24, 2;
	add.s64 	%rd27, %rd25, %rd26;
	ld.global.nc.f32 	%f461, [%rd27];
$L__BB1_9:
	add.s32 	%r75, %r4, 48;
	setp.ge.s32 	%p13, %r75, %r45;
	st.shared.f32 	[%r7+2048], %f461;
	mov.f32 	%f462, 0f00000000;
	or.pred  	%p14, %p13, %p4;
	@%p14 bra 	$L__BB1_11;
	ld.param.u64 	%rd94, [_Z29batched_gemm_register_blockedPKfS0_Pfiiii_param_0];
	cvt.u64.u32 	%rd28, %r97;
	add.s64 	%rd29, %rd28, %rd2;
	cvta.to.global.u64 	%rd30, %rd94;
	shl.b64 	%rd31, %rd29, 2;
	add.s64 	%rd32, %rd30, %rd31;
	ld.global.nc.f32 	%f462, [%rd32];
$L__BB1_11:
	setp.ge.s32 	%p15, %r6, %r46;
	st.shared.f32 	[%r7+3072], %f462;
	setp.ge.s32 	%p16, %r98, %r47;
	mov.f32 	%f463, 0f00000000;
	or.pred  	%p17, %p16, %p15;
	@%p17 bra 	$L__BB1_13;
	ld.param.u64 	%rd95, [_Z29batched_gemm_register_blockedPKfS0_Pfiiii_param_1];
	cvt.s64.s32 	%rd33, %r99;
	add.s64 	%rd34, %rd33, %rd3;
	cvta.to.global.u64 	%rd35, %rd95;
	shl.b64 	%rd36, %rd34, 2;
	add.s64 	%rd37, %rd35, %rd36;
	ld.global.nc.f32 	%f463, [%rd37];
$L__BB1_13:
	add.s32 	%r76, %r6, 16;
	setp.ge.s32 	%p19, %r76, %r46;
	st.shared.f32 	[%r8], %f463;
	mov.f32 	%f464, 0f00000000;
	or.pred  	%p20, %p16, %p19;
	@%p20 bra 	$L__BB1_15;
	ld.param.u64 	%rd96, [_Z29batched_gemm_register_blockedPKfS0_Pfiiii_param_1];
	cvta.to.global.u64 	%rd38, %rd96;
	cvt.s64.s32 	%rd40, %r100;
	add.s64 	%rd41, %rd39, %rd40;
	add.s64 	%rd42, %rd41, %rd3;
	shl.b64 	%rd43, %rd42, 2;
	add.s64 	%rd44, %rd38, %rd43;
	ld.global.nc.f32 	%f464, [%rd44+64];
$L__BB1_15:
	add.s32 	%r77, %r6, 32;
	setp.ge.s32 	%p22, %r77, %r46;
	st.shared.f32 	[%r8+64], %f464;
	mov.f32 	%f465, 0f00000000;
	or.pred  	%p23, %p16, %p22;
	@%p23 bra 	$L__BB1_17;
	ld.param.u64 	%rd97, [_Z29batched_gemm_register_blockedPKfS0_Pfiiii_param_1];
	cvta.to.global.u64 	%rd45, %rd97;
	cvt.s64.s32 	%rd47, %r100;
	add.s64 	%rd48, %rd39, %rd47;
	add.s64 	%rd49, %rd48, %rd3;
	shl.b64 	%rd50, %rd49, 2;
	add.s64 	%rd51, %rd45, %rd50;
	ld.global.nc.f32 	%f465, [%rd51+128];
$L__BB1_17:
	add.s32 	%r78, %r6, 48;
	setp.ge.s32 	%p25, %r78, %r46;
	st.shared.f32 	[%r8+128], %f465;
	mov.f32 	%f466, 0f00000000;
	or.pred  	%p26, %p16, %p25;
	@%p26 bra 	$L__BB1_19;
	ld.param.u64 	%rd98, [_Z29batched_gemm_register_blockedPKfS0_Pfiiii_param_1];
	cvta.to.global.u64 	%rd52, %rd98;
	cvt.s64.s32 	%rd54, %r100;
	add.s64 	%rd55, %rd39, %rd54;
	add.s64 	%rd56, %rd55, %rd3;
	shl.b64 	%rd57, %rd56, 2;
	add.s64 	%rd58, %rd52, %rd57;
	ld.global.nc.f32 	%f466, [%rd58+192];
$L__BB1_19:
	st.shared.f32 	[%r8+192], %f466;
	bar.sync 	0;
	mov.u32 	%r79, %tid.y;
	shl.b32 	%r80, %r79, 6;
	mov.u32 	%r81, _ZZ29batched_gemm_register_blockedPKfS0_PfiiiiE2As;
	add.s32 	%r82, %r81, %r80;
	ld.shared.f32 	%f75, [%r82];
	ld.shared.f32 	%f76, [%r82+1024];
	ld.shared.f32 	%f77, [%r82+2048];
	ld.shared.f32 	%f78, [%r82+3072];
	mov.u32 	%r83, %tid.x;
	shl.b32 	%r84, %r83, 2;
	mov.u32 	%r85, _ZZ29batched_gemm_register_blockedPKfS0_PfiiiiE2Bs;
	add.s32 	%r86, %r85, %r84;
	ld.shared.f32 	%f79, [%r86];
	fma.rn.f32 	%f80, %f79, %f75, %f478;
	fma.rn.f32 	%f81, %f79, %f76, %f474;
	fma.rn.f32 	%f82, %f79, %f77, %f470;
	fma.rn.f32 	%f83, %f79, %f78, %f479;
	ld.shared.f32 	%f84, [%r86+64];
	fma.rn.f32 	%f85, %f84, %f75, %f477;
	fma.rn.f32 	%f86, %f84, %f76, %f473;
	fma.rn.f32 	%f87, %f84, %f77, %f469;
	fma.rn.f32 	%f88, %f84, %f78, %f480;
	ld.shared.f32 	%f89, [%r86+128];
	fma.rn.f32 	%f90, %f89, %f75, %f476;
	fma.rn.f32 	%f91, %f89, %f76, %f472;
	fma.rn.f32 	%f92, %f89, %f77, %f468;
	fma.rn.f32 	%f93, %f89, %f78, %f481;
	ld.shared.f32 	%f94, [%r86+192];
	fma.rn.f32 	%f95, %f94, %f75, %f475;
	fma.rn.f32 	%f96, %f94, %f76, %f471;
	fma.rn.f32 	%f97, %f94, %f77, %f467;
	fma.rn.f32 	%f98, %f94, %f78, %f482;
	ld.shared.f32 	%f99, [%r82+4];
	ld.shared.f32 	%f100, [%r82+1028];
	ld.shared.f32 	%f101, [%r82+2052];
	ld.shared.f32 	%f102, [%r82+3076];
	ld.shared.f32 	%f103, [%r86+256];
	fma.rn.f32 	%f104, %f103, %f99, %f80;
	fma.rn.f32 	%f105, %f103, %f100, %f81;
	fma.rn.f32 	%f106, %f103, %f101, %f82;
	fma.rn.f32 	%f107, %f103, %f102, %f83;
	ld.shared.f32 	%f108, [%r86+320];
	fma.rn.f32 	%f109, %f108, %f99, %f85;
	fma.rn.f32 	%f110, %f108, %f100, %f86;
	fma.rn.f32 	%f111, %f108, %f101, %f87;
	fma.rn.f32 	%f112, %f108, %f102, %f88;
	ld.shared.f32 	%f113, [%r86+384];
	fma.rn.f32 	%f114, %f113, %f99, %f90;
	fma.rn.f32 	%f115, %f113, %f100, %f91;
	fma.rn.f32 	%f116, %f113, %f101, %f92;
	fma.rn.f32 	%f117, %f113, %f102, %f93;
	ld.shared.f32 	%f118, [%r86+448];
	fma.rn.f32 	%f119, %f118, %f99, %f95;
	fma.rn.f32 	%f120, %f118, %f100, %f96;
	fma.rn.f32 	%f121, %f118, %f101, %f97;
	fma.rn.f32 	%f122, %f118, %f102, %f98;
	ld.shared.f32 	%f123, [%r82+8];
	ld.shared.f32 	%f124, [%r82+1032];
	ld.shared.f32 	%f125, [%r82+2056];
	ld.shared.f32 	%f126, [%r82+3080];
	ld.shared.f32 	%f127, [%r86+512];
	fma.rn.f32 	%f128, %f127, %f123, %f104;
	fma.rn.f32 	%f129, %f127, %f124, %f105;
	fma.rn.f32 	%f130, %f127, %f125, %f106;
	fma.rn.f32 	%f131, %f127, %f126, %f107;
	ld.shared.f32 	%f132, [%r86+576];
	fma.rn.f32 	%f133, %f132, %f123, %f109;
	fma.rn.f32 	%f134, %f132, %f124, %f110;
	fma.rn.f32 	%f135, %f132, %f125, %f111;
	fma.rn.f32 	%f136, %f132, %f126, %f112;
	ld.shared.f32 	%f137, [%r86+640];
	fma.rn.f32 	%f138, %f137, %f123, %f114;
	fma.rn.f32 	%f139, %f137, %f124, %f115;
	fma.rn.f32 	%f140, %f137, %f125, %f116;
	fma.rn.f32 	%f141, %f137, %f126, %f117;
	ld.shared.f32 	%f142, [%r86+704];
	fma.rn.f32 	%f143, %f142, %f123, %f119;
	fma.rn.f32 	%f144, %f142, %f124, %f120;
	fma.rn.f32 	%f145, %f142, %f125, %f121;
	fma.rn.f32 	%f146, %f142, %f126, %f122;
	ld.shared.f32 	%f147, [%r82+12];
	ld.shared.f32 	%f148, [%r82+1036];
	ld.shared.f32 	%f149, [%r82+2060];
	ld.shared.f32 	%f150, [%r82+3084];
	ld.shared.f32 	%f151, [%r86+768];
	fma.rn.f32 	%f152, %f151, %f147, %f128;
	fma.rn.f32 	%f153, %f151, %f148, %f129;
	fma.rn.f32 	%f154, %f151, %f149, %f130;
	fma.rn.f32 	%f155, %f151, %f150, %f131;
	ld.shared.f32 	%f156, [%r86+832];
	fma.rn.f32 	%f157, %f156, %f147, %f133;
	fma.rn.f32 	%f158, %f156, %f148, %f134;
	fma.rn.f32 	%f159, %f156, %f149, %f135;
	fma.rn.f32 	%f160, %f156, %f150, %f136;
	ld.shared.f32 	%f161, [%r86+896];
	fma.rn.f32 	%f162, %f161, %f147, %f138;
	fma.rn.f32 	%f163, %f161, %f148, %f139;
	fma.rn.f32 	%f164, %f161, %f149, %f140;
	fma.rn.f32 	%f165, %f161, %f150, %f141;
	ld.shared.f32 	%f166, [%r86+960];
	fma.rn.f32 	%f167, %f166, %f147, %f143;
	fma.rn.f32 	%f168, %f166, %f148, %f144;
	fma.rn.f32 	%f169, %f166, %f149, %f145;
	fma.rn.f32 	%f170, %f166, %f150, %f146;
	ld.shared.f32 	%f171, [%r82+16];
	ld.shared.f32 	%f172, [%r82+1040];
	ld.shared.f32 	%f173, [%r82+2064];
	ld.shared.f32 	%f174, [%r82+3088];
	ld.shared.f32 	%f175, [%r86+1024];
	fma.rn.f32 	%f176, %f175, %f171, %f152;
	fma.rn.f32 	%f177, %f175, %f172, %f153;
	fma.rn.f32 	%f178, %f175, %f173, %f154;
	fma.rn.f32 	%f179, %f175, %f174, %f155;
	ld.shared.f32 	%f180, [%r86+1088];
	fma.rn.f32 	%f181, %f180, %f171, %f157;
	fma.rn.f32 	%f182, %f180, %f172, %f158;
	fma.rn.f32 	%f183, %f180, %f173, %f159;
	fma.rn.f32 	%f184, %f180, %f174, %f160;
	ld.shared.f32 	%f185, [%r86+1152];
	fma.rn.f32 	%f186, %f185, %f171, %f162;
	fma.rn.f32 	%f187, %f185, %f172, %f163;
	fma.rn.f32 	%f188, %f185, %f173, %f164;
	fma.rn.f32 	%f189, %f185, %f174, %f165;
	ld.shared.f32 	%f190, [%r86+1216];
	fma.rn.f32 	%f191, %f190, %f171, %f167;
	fma.rn.f32 	%f192, %f190, %f172, %f168;
	fma.rn.f32 	%f193, %f190, %f173, %f169;
	fma.rn.f32 	%f194, %f190, %f174, %f170;
	ld.shared.f32 	%f195, [%r82+20];
	ld.shared.f32 	%f196, [%r82+1044];
	ld.shared.f32 	%f197, [%r82+2068];
	ld.shared.f32 	%f198, [%r82+3092];
	ld.shared.f32 	%f199, [%r86+1280];
	fma.rn.f32 	%f200, %f199, %f195, %f176;
	fma.rn.f32 	%f201, %f199, %f196, %f177;
	fma.rn.f32 	%f202, %f199, %f197, %f178;
	fma.rn.f32 	%f203, %f199, %f198, %f179;
	ld.shared.f32 	%f204, [%r86+1344];
	fma.rn.f32 	%f205, %f204, %f195, %f181;
	fma.rn.f32 	%f206, %f204, %f196, %f182;
	fma.rn.f32 	%f207, %f204, %f197, %f183;
	fma.rn.f32 	%f208, %f204, %f198, %f184;
	ld.shared.f32 	%f209, [%r86+1408];
	fma.rn.f32 	%f210, %f209, %f195, %f186;
	fma.rn.f32 	%f211, %f209, %f196, %f187;
	fma.rn.f32 	%f212, %f209, %f197, %f188;
	fma.rn.f32 	%f213, %f209, %f198, %f189;
	ld.shared.f32 	%f214, [%r86+1472];
	fma.rn.f32 	%f215, %f214, %f195, %f191;
	fma.rn.f32 	%f216, %f214, %f196, %f192;
	fma.rn.f32 	%f217, %f214, %f197, %f193;
	fma.rn.f32 	%f218, %f214, %f198, %f194;
	ld.shared.f32 	%f219, [%r82+24];
	ld.shared.f32 	%f220, [%r82+1048];
	ld.shared.f32 	%f221, [%r82+2072];
	ld.shared.f32 	%f222, [%r82+3096];
	ld.shared.f32 	%f223, [%r86+1536];
	fma.rn.f32 	%f224, %f223, %f219, %f200;
	fma.rn.f32 	%f225, %f223, %f220, %f201;
	fma.rn.f32 	%f226, %f223, %f221, %f202;
	fma.rn.f32 	%f227, %f223, %f222, %f203;
	ld.shared.f32 	%f228, [%r86+1600];
	fma.rn.f32 	%f229, %f228, %f219, %f205;
	fma.rn.f32 	%f230, %f228, %f220, %f206;
	fma.rn.f32 	%f231, %f228, %f221, %f207;
	fma.rn.f32 	%f232, %f228, %f222, %f208;
	ld.shared.f32 	%f233, [%r86+1664];
	fma.rn.f32 	%f234, %f233, %f219, %f210;
	fma.rn.f32 	%f235, %f233, %f220, %f211;
	fma.rn.f32 	%f236, %f233, %f221, %f212;
	fma.rn.f32 	%f237, %f233, %f222, %f213;
	ld.shared.f32 	%f238, [%r86+1728];
	fma.rn.f32 	%f239, %f238, %f219, %f215;
	fma.rn.f32 	%f240, %f238, %f220, %f216;
	fma.rn.f32 	%f241, %f238, %f221, %f217;
	fma.rn.f32 	%f242, %f238, %f222, %f218;
	ld.shared.f32 	%f243, [%r82+28];
	ld.shared.f32 	%f244, [%r82+1052];
	ld.shared.f32 	%f245, [%r82+2076];
	ld.shared.f32 	%f246, [%r82+3100];
	ld.shared.f32 	%f247, [%r86+1792];
	fma.rn.f32 	%f248, %f247, %f243, %f224;
	fma.rn.f32 	%f249, %f247, %f244, %f225;
	fma.rn.f32 	%f250, %f247, %f245, %f226;
	fma.rn.f32 	%f251, %f247, %f246, %f227;
	ld.shared.f32 	%f252, [%r86+1856];
	fma.rn.f32 	%f253, %f252, %f243, %f229;
	fma.rn.f32 	%f254, %f252, %f244, %f230;
	fma.rn.f32 	%f255, %f252, %f245, %f231;
	fma.rn.f32 	%f256, %f252, %f246, %f232;
	ld.shared.f32 	%f257, [%r86+1920];
	fma.rn.f32 	%f258, %f257, %f243, %f234;
	fma.rn.f32 	%f259, %f257, %f244, %f235;
	fma.rn.f32 	%f260, %f257, %f245, %f236;
	fma.rn.f32 	%f261, %f257, %f246, %f237;
	ld.shared.f32 	%f262, [%r86+1984];
	fma.rn.f32 	%f263, %f262, %f243, %f239;
	fma.rn.f32 	%f264, %f262, %f244, %f240;
	fma.rn.f32 	%f265, %f262, %f245, %f241;
	fma.rn.f32 	%f266, %f262, %f246, %f242;
	ld.shared.f32 	%f267, [%r82+32];
	ld.shared.f32 	%f268, [%r82+1056];
	ld.shared.f32 	%f269, [%r82+2080];
	ld.shared.f32 	%f270, [%r82+3104];
	ld.shared.f32 	%f271, [%r86+2048];
	fma.rn.f32 	%f272, %f271, %f267, %f248;
	fma.rn.f32 	%f273, %f271, %f268, %f249;
	fma.rn.f32 	%f274, %f271, %f269, %f250;
	fma.rn.f32 	%f275, %f271, %f270, %f251;
	ld.shared.f32 	%f276, [%r86+2112];
	fma.rn.f32 	%f277, %f276, %f267, %f253;
	fma.rn.f32 	%f278, %f276, %f268, %f254;
	fma.rn.f32 	%f279, %f276, %f269, %f255;
	fma.rn.f32 	%f280, %f276, %f270, %f256;
	ld.shared.f32 	%f281, [%r86+2176];
	fma.rn.f32 	%f282, %f281, %f267, %f258;
	fma.rn.f32 	%f283, %f281, %f268, %f259;
	fma.rn.f32 	%f284, %f281, %f269, %f260;
	fma.rn.f32 	%f285, %f281, %f270, %f261;
	ld.shared.f32 	%f286, [%r86+2240];
	fma.rn.f32 	%f287, %f286, %f267, %f263;
	fma.rn.f32 	%f288, %f286, %f268, %f264;
	fma.rn.f32 	%f289, %f286, %f269, %f265;
	fma.rn.f32 	%f290, %f286, %f270, %f266;
	ld.shared.f32 	%f291, [%r82+36];
	ld.shared.f32 	%f292, [%r82+1060];
	ld.shared.f32 	%f293, [%r82+2084];
	ld.shared.f32 	%f294, [%r82+3108];
	ld.shared.f32 	%f295, [%r86+2304];
	fma.rn.f32 	%f296, %f295, %f291, %f272;
	fma.rn.f32 	%f297, %f295, %f292, %f273;
	fma.rn.f32 	%f298, %f295, %f293, %f274;
	fma.rn.f32 	%f299, %f295, %f294, %f275;
	ld.shared.f32 	%f300, [%r86+2368];
	fma.rn.f32 	%f301, %f300, %f291, %f277;
	fma.rn.f32 	%f302, %f300, %f292, %f278;
	fma.rn.f32 	%f303, %f300, %f293, %f279;
	fma.rn.f32 	%f304, %f300, %f294, %f280;
	ld.shared.f32 	%f305, [%r86+2432];
	fma.rn.f32 	%f306, %f305, %f291, %f282;
	fma.rn.f32 	%f307, %f305, %f292, %f283;
	fma.rn.f32 	%f308, %f305, %f293, %f284;
	fma.rn.f32 	%f309, %f305, %f294, %f285;
	ld.shared.f32 	%f310, [%r86+2496];
	fma.rn.f32 	%f311, %f310, %f291, %f287;
	fma.rn.f32 	%f312, %f310, %f292, %f288;
	fma.rn.f32 	%f313, %f310, %f293, %f289;
	fma.rn.f32 	%f314, %f310, %f294, %f290;
	ld.shared.f32 	%f315, [%r82+40];
	ld.shared.f32 	%f316, [%r82+1064];
	ld.shared.f32 	%f317, [%r82+2088];
	ld.shared.f32 	%f318, [%r82+3112];
	ld.shared.f32 	%f319, [%r86+2560];
	fma.rn.f32 	%f320, %f319, %f315, %f296;
	fma.rn.f32 	%f321, %f319, %f316, %f297;
	fma.rn.f32 	%f322, %f319, %f317, %f298;
	fma.rn.f32 	%f323, %f319, %f318, %f299;
	ld.shared.f32 	%f324, [%r86+2624];
	fma.rn.f32 	%f325, %f324, %f315, %f301;
	fma.rn.f32 	%f326, %f324, %f316, %f302;
	fma.rn.f32 	%f327, %f324, %f317, %f303;
	fma.rn.f32 	%f328, %f324, %f318, %f304;
	ld.shared.f32 	%f329, [%r86+2688];
	fma.rn.f32 	%f330, %f329, %f315, %f306;
	fma.rn.f32 	%f331, %f329, %f316, %f307;
	fma.rn.f32 	%f332, %f329, %f317, %f308;
	fma.rn.f32 	%f333, %f329, %f318, %f309;
	ld.shared.f32 	%f334, [%r86+2752];
	fma.rn.f32 	%f335, %f334, %f315, %f311;
	fma.rn.f32 	%f336, %f334, %f316, %f312;
	fma.rn.f32 	%f337, %f334, %f317, %f313;
	fma.rn.f32 	%f338, %f334, %f318, %f314;
	ld.shared.f32 	%f339, [%r82+44];
	ld.shared.f32 	%f340, [%r82+1068];
	ld.shared.f32 	%f341, [%r82+2092];
	ld.shared.f32 	%f342, [%r82+3116];
	ld.shared.f32 	%f343, [%r86+2816];
	fma.rn.f32 	%f344, %f343, %f339, %f320;
	fma.rn.f32 	%f345, %f343, %f340, %f321;
	fma.rn.f32 	%f346, %f343, %f341, %f322;
	fma.rn.f32 	%f347, %f343, %f342, %f323;
	ld.shared.f32 	%f348, [%r86+2880];
	fma.rn.f32 	%f349, %f348, %f339, %f325;
	fma.rn.f32 	%f350, %f348, %f340, %f326;
	fma.rn.f32 	%f351, %f348, %f341, %f327;
	fma.rn.f32 	%f352, %f348, %f342, %f328;
	ld.shared.f32 	%f353, [%r86+2944];
	fma.rn.f32 	%f354, %f353, %f339, %f330;
	fma.rn.f32 	%f355, %f353, %f340, %f331;
	fma.rn.f32 	%f356, %f353, %f341, %f332;
	fma.rn.f32 	%f357, %f353, %f342, %f333;
	ld.shared.f32 	%f358, [%r86+3008];
	fma.rn.f32 	%f359, %f358, %f339, %f335;
	fma.rn.f32 	%f360, %f358, %f340, %f336;
	fma.rn.f32 	%f361, %f358, %f341, %f337;
	fma.rn.f32 	%f362, %f358, %f342, %f338;
	ld.shared.f32 	%f363, [%r82+48];
	ld.shared.f32 	%f364, [%r82+1072];
	ld.shared.f32 	%f365, [%r82+2096];
	ld.shared.f32 	%f366, [%r82+3120];
	ld.shared.f32 	%f367, [%r86+3072];
	fma.rn.f32 	%f368, %f367, %f363, %f344;
	fma.rn.f32 	%f369, %f367, %f364, %f345;
	fma.rn.f32 	%f370, %f367, %f365, %f346;
	fma.rn.f32 	%f371, %f367, %f366, %f347;
	ld.shared.f32 	%f372, [%r86+3136];
	fma.rn.f32 	%f373, %f372, %f363, %f349;
	fma.rn.f32 	%f374, %f372, %f364, %f350;
	fma.rn.f32 	%f375, %f372, %f365, %f351;
	fma.rn.f32 	%f376, %f372, %f366, %f352;
	ld.shared.f32 	%f377, [%r86+3200];
	fma.rn.f32 	%f378, %f377, %f363, %f354;
	fma.rn.f32 	%f379, %f377, %f364, %f355;
	fma.rn.f32 	%f380, %f377, %f365, %f356;
	fma.rn.f32 	%f381, %f377, %f366, %f357;
	ld.shared.f32 	%f382, [%r86+3264];
	fma.rn.f32 	%f383, %f382, %f363, %f359;
	fma.rn.f32 	%f384, %f382, %f364, %f360;
	fma.rn.f32 	%f385, %f382, %f365, %f361;
	fma.rn.f32 	%f386, %f382, %f366, %f362;
	ld.shared.f32 	%f387, [%r82+52];
	ld.shared.f32 	%f388, [%r82+1076];
	ld.shared.f32 	%f389, [%r82+2100];
	ld.shared.f32 	%f390, [%r82+3124];
	ld.shared.f32 	%f391, [%r86+3328];
	fma.rn.f32 	%f392, %f391, %f387, %f368;
	fma.rn.f32 	%f393, %f391, %f388, %f369;
	fma.rn.f32 	%f394, %f391, %f389, %f370;
	fma.rn.f32 	%f395, %f391, %f390, %f371;
	ld.shared.f32 	%f396, [%r86+3392];
	fma.rn.f32 	%f397, %f396, %f387, %f373;
	fma.rn.f32 	%f398, %f396, %f388, %f374;
	fma.rn.f32 	%f399, %f396, %f389, %f375;
	fma.rn.f32 	%f400, %f396, %f390, %f376;
	ld.shared.f32 	%f401, [%r86+3456];
	fma.rn.f32 	%f402, %f401, %f387, %f378;
	fma.rn.f32 	%f403, %f401, %f388, %f379;
	fma.rn.f32 	%f404, %f401, %f389, %f380;
	fma.rn.f32 	%f405, %f401, %f390, %f381;
	ld.shared.f32 	%f406, [%r86+3520];
	fma.rn.f32 	%f407, %f406, %f387, %f383;
	fma.rn.f32 	%f408, %f406, %f388, %f384;
	fma.rn.f32 	%f409, %f406, %f389, %f385;
	fma.rn.f32 	%f410, %f406, %f390, %f386;
	ld.shared.f32 	%f411, [%r82+56];
	ld.shared.f32 	%f412, [%r82+1080];
	ld.shared.f32 	%f413, [%r82+2104];
	ld.shared.f32 	%f414, [%r82+3128];
	ld.shared.f32 	%f415, [%r86+3584];
	fma.rn.f32 	%f416, %f415, %f411, %f392;
	fma.rn.f32 	%f417, %f415, %f412, %f393;
	fma.rn.f32 	%f418, %f415, %f413, %f394;
	fma.rn.f32 	%f419, %f415, %f414, %f395;
	ld.shared.f32 	%f420, [%r86+3648];
	fma.rn.f32 	%f421, %f420, %f411, %f397;
	fma.rn.f32 	%f422, %f420, %f412, %f398;
	fma.rn.f32 	%f423, %f420, %f413, %f399;
	fma.rn.f32 	%f424, %f420, %f414, %f400;
	ld.shared.f32 	%f425, [%r86+3712];
	fma.rn.f32 	%f426, %f425, %f411, %f402;
	fma.rn.f32 	%f427, %f425, %f412, %f403;
	fma.rn.f32 	%f428, %f425, %f413, %f404;
	fma.rn.f32 	%f429, %f425, %f414, %f405;
	ld.shared.f32 	%f430, [%r86+3776];
	fma.rn.f32 	%f431, %f430, %f411, %f407;
	fma.rn.f32 	%f432, %f430, %f412, %f408;
	fma.rn.f32 	%f433, %f430, %f413, %f409;
	fma.rn.f32 	%f434, %f430, %f414, %f410;
	ld.shared.f32 	%f435, [%r82+60];
	ld.shared.f32 	%f436, [%r82+1084];
	ld.shared.f32 	%f437, [%r82+2108];
	ld.shared.f32 	%f438, [%r82+3132];
	ld.shared.f32 	%f439, [%r86+3840];
	fma.rn.f32 	%f478, %f439, %f435, %f416;
	fma.rn.f32 	%f474, %f439, %f436, %f417;
	fma.rn.f32 	%f470, %f439, %f437, %f418;
	fma.rn.f32 	%f479, %f439, %f438, %f419;
	ld.shared.f32 	%f440, [%r86+3904];
	fma.rn.f32 	%f477, %f440, %f435, %f421;
	fma.rn.f32 	%f473, %f440, %f436, %f422;
	fma.rn.f32 	%f469, %f440, %f437, %f423;
	fma.rn.f32 	%f480, %f440, %f438, %f424;
	ld.shared.f32 	%f441, [%r86+3968];
	fma.rn.f32 	%f476, %f441, %f435, %f426;
	fma.rn.f32 	%f472, %f441, %f436, %f427;
	fma.rn.f32 	%f468, %f441, %f437, %f428;
	fma.rn.f32 	%f481, %f441, %f438, %f429;
	ld.shared.f32 	%f442, [%r86+4032];
	fma.rn.f32 	%f475, %f442, %f435, %f431;
	fma.rn.f32 	%f471, %f442, %f436, %f432;
	fma.rn.f32 	%f467, %f442, %f437, %f433;
	fma.rn.f32 	%f482, %f442, %f438, %f434;
	bar.sync 	0;
	add.s32 	%r101, %r101, 1;
	setp.ne.s32 	%p27, %r101, 0;
	shl.b32 	%r87, %r46, 4;
	add.s32 	%r100, %r100, %r87;
	add.s32 	%r99, %r99, %r87;
	add.s32 	%r98, %r98, 16;
	add.s32 	%r97, %r97, 16;
	add.s32 	%r96, %r96, 16;
	add.s32 	%r95, %r95, 16;
	add.s32 	%r94, %r94, 16;
	add.s32 	%r93, %r93, 16;
	@%p27 bra 	$L__BB1_3;
$L__BB1_20:
	setp.ge.s32 	%p28, %r4, %r45;
	mul.lo.s32 	%r34, %r4, %r46;
	setp.ge.s32 	%p29, %r6, %r46;
	or.pred  	%p30, %p28, %p29;
	@%p30 bra 	$L__BB1_22;
	add.s32 	%r88, %r6, %r34;
	cvt.s64.s32 	%rd59, %r88;
	add.s64 	%rd60, %rd59, %rd4;
	shl.b64 	%rd61, %rd60, 2;
	add.s64 	%rd62, %rd1, %rd61;
	st.global.f32 	[%rd62], %f478;
$L__BB1_22:
	setp.ge.s32 	%p31, %r4, %r45;
	add.s32 	%r35, %r6, 16;
	setp.ge.s32 	%p32, %r35, %r46;
	cvt.s64.s32 	%rd63, %r34;
	cvt.s64.s32 	%rd5, %r6;
	add.s64 	%rd64, %rd5, %rd63;
	add.s64 	%rd65, %rd64, %rd4;
	shl.b64 	%rd66, %rd65, 2;
	add.s64 	%rd6, %rd1, %rd66;
	or.pred  	%p33, %p31, %p32;
	@%p33 bra 	$L__BB1_24;
	st.global.f32 	[%rd6+64], %f477;
$L__BB1_24:
	setp.ge.s32 	%p34, %r4, %r45;
	add.s32 	%r36, %r6, 32;
	setp.ge.s32 	%p35, %r36, %r46;
	or.pred  	%p36, %p34, %p35;
	@%p36 bra 	$L__BB1_26;
	st.global.f32 	[%rd6+128], %f476;
$L__BB1_26:
	setp.ge.s32 	%p37, %r4, %r45;
	add.s32 	%r37, %r6, 48;
	setp.ge.s32 	%p38, %r37, %r46;
	or.pred  	%p39, %p37, %p38;
	@%p39 bra 	$L__BB1_28;
	st.global.f32 	[%rd6+192], %f475;
$L__BB1_28:
	setp.ge.s32 	%p40, %r6, %r46;
	add.s32 	%r38, %r4, 16;
	setp.ge.s32 	%p41, %r38, %r45;
	shl.b32 	%r39, %r46, 4;
	add.s32 	%r40, %r34, %r39;
	or.pred  	%p42, %p41, %p40;
	@%p42 bra 	$L__BB1_30;
	add.s32 	%r89, %r6, %r40;
	cvt.s64.s32 	%rd67, %r89;
	add.s64 	%rd68, %rd67, %rd4;
	shl.b64 	%rd69, %rd68, 2;
	add.s64 	%rd70, %rd1, %rd69;
	st.global.f32 	[%rd70], %f474;
$L__BB1_30:
	setp.ge.s32 	%p43, %r38, %r45;
	setp.ge.s32 	%p44, %r35, %r46;
	cvt.s64.s32 	%rd71, %r40;
	add.s64 	%rd72, %rd5, %rd71;
	add.s64 	%rd73, %rd72, %rd4;
	shl.b64 	%rd74, %rd73, 2;
	add.s64 	%rd7, %rd1, %rd74;
	or.pred  	%p45, %p43, %p44;
	@%p45 bra 	$L__BB1_32;
	st.global.f32 	[%rd7+64], %f473;
$L__BB1_32:
	setp.ge.s32 	%p46, %r38, %r45;
	setp.ge.s32 	%p47, %r36, %r46;
	or.pred  	%p48, %p46, %p47;
	@%p48 bra 	$L__BB1_34;
	st.global.f32 	[%rd7+128], %f472;
$L__BB1_34:
	setp.ge.s32 	%p49, %r38, %r45;
	setp.ge.s32 	%p50, %r37, %r46;
	or.pred  	%p51, %p49, %p50;
	@%p51 bra 	$L__BB1_36;
	st.global.f32 	[%rd7+192], %f471;
$L__BB1_36:
	setp.ge.s32 	%p52, %r6, %r46;
	add.s32 	%r41, %r4, 32;
	setp.ge.s32 	%p53, %r41, %r45;
	shl.b32 	%r90, %r46, 5;
	add.s32 	%r42, %r90, %r34;
	or.pred  	%p54, %p53, %p52;
	@%p54 bra 	$L__BB1_38;
	add.s32 	%r91, %r6, %r42;
	cvt.s64.s32 	%rd75, %r91;
	add.s64 	%rd76, %rd75, %rd4;
	shl.b64 	%rd77, %rd76, 2;
	add.s64 	%rd78, %rd1, %rd77;
	st.global.f32 	[%rd78], %f470;
$L__BB1_38:
	setp.ge.s32 	%p55, %r41, %r45;
	setp.ge.s32 	%p56, %r35, %r46;
	cvt.s64.s32 	%rd79, %r42;
	add.s64 	%rd80, %rd5, %rd79;
	add.s64 	%rd81, %rd80, %rd4;
	shl.b64 	%rd82, %rd81, 2;
	add.s64 	%rd8, %rd1, %rd82;
	or.pred  	%p57, %p55, %p56;
	@%p57 bra 	$L__BB1_40;
	st.global.f32 	[%rd8+64], %f469;
$L__BB1_40:
	setp.ge.s32 	%p58, %r41, %r45;
	setp.ge.s32 	%p59, %r36, %r46;
	or.pred  	%p60, %p58, %p59;
	@%p60 bra 	$L__BB1_42;
	st.global.f32 	[%rd8+128], %f468;
$L__BB1_42:
	setp.ge.s32 	%p61, %r41, %r45;
	setp.ge.s32 	%p62, %r37, %r46;
	or.pred  	%p63, %p61, %p62;
	@%p63 bra 	$L__BB1_44;
	st.global.f32 	[%rd8+192], %f467;
$L__BB1_44:
	setp.ge.s32 	%p64, %r6, %r46;
	add.s32 	%r43, %r4, 48;
	setp.ge.s32 	%p65, %r43, %r45;
	add.s32 	%r44, %r42, %r39;
	or.pred  	%p66, %p65, %p64;
	@%p66 bra 	$L__BB1_46;
	add.s32 	%r92, %r6, %r44;
	cvt.s64.s32 	%rd83, %r92;
	add.s64 	%rd84, %rd83, %rd4;
	shl.b64 	%rd85, %rd84, 2;
	add.s64 	%rd86, %rd1, %rd85;
	st.global.f32 	[%rd86], %f479;
$L__BB1_46:
	setp.ge.s32 	%p67, %r43, %r45;
	setp.ge.s32 	%p68, %r35, %r46;
	cvt.s64.s32 	%rd87, %r44;
	add.s64 	%rd88, %rd5, %rd87;
	add.s64 	%rd89, %rd88, %rd4;
	shl.b64 	%rd90, %rd89, 2;
	add.s64 	%rd9, %rd1, %rd90;
	or.pred  	%p69, %p67, %p68;
	@%p69 bra 	$L__BB1_48;
	st.global.f32 	[%rd9+64], %f480;
$L__BB1_48:
	setp.ge.s32 	%p70, %r43, %r45;
	setp.ge.s32 	%p71, %r36, %r46;
	or.pred  	%p72, %p70, %p71;
	@%p72 bra 	$L__BB1_50;
	st.global.f32 	[%rd9+128], %f481;
$L__BB1_50:
	setp.ge.s32 	%p73, %r43, %r45;
	setp.ge.s32 	%p74, %r37, %r46;
	or.pred  	%p75, %p73, %p74;
	@%p75 bra 	$L__BB1_52;
	st.global.f32 	[%rd9+192], %f482;
$L__BB1_52:
	ret;

}
	// .globl	_Z28batched_gemm_mixed_precisionPK6__halfS1_Pfiiii
.visible .entry _Z28batched_gemm_mixed_precisionPK6__halfS1_Pfiiii(
	.param .u64 .ptr .align 1 _Z28batched_gemm_mixed_precisionPK6__halfS1_Pfiiii_param_0,
	.param .u64 .ptr .align 1 _Z28batched_gemm_mixed_precisionPK6__halfS1_Pfiiii_param_1,
	.param .u64 .ptr .align 1 _Z28batched_gemm_mixed_precisionPK6__halfS1_Pfiiii_param_2,
	.param .u32 _Z28batched_gemm_mixed_precisionPK6__halfS1_Pfiiii_param_3,
	.param .u32 _Z28batched_gemm_mixed_precisionPK6__halfS1_Pfiiii_param_4,
	.param .u32 _Z28batched_gemm_mixed_precisionPK6__halfS1_Pfiiii_param_5,
	.param .u32 _Z28batched_gemm_mixed_precisionPK6__halfS1_Pfiiii_param_6
)
{
	.reg .pred 	%p<13>;
	.reg .b16 	%rs<43>;
	.reg .b32 	%r<50>;
	.reg .b32 	%f<57>;
	.reg .b64 	%rd<22>;
	// demoted variable
	.shared .align 2 .b8 _ZZ28batched_gemm_mixed_precisionPK6__halfS1_PfiiiiE2As[512];
	// demoted variable
	.shared .align 2 .b8 _ZZ28batched_gemm_mixed_precisionPK6__halfS1_PfiiiiE2Bs[512];
	ld.param.u64 	%rd5, [_Z28batched_gemm_mixed_precisionPK6__halfS1_Pfiiii_param_0];
	ld.param.u64 	%rd6, [_Z28batched_gemm_mixed_precisionPK6__halfS1_Pfiiii_param_1];
	ld.param.u64 	%rd7, [_Z28batched_gemm_mixed_precisionPK6__halfS1_Pfiiii_param_2];
	ld.param.u32 	%r28, [_Z28batched_gemm_mixed_precisionPK6__halfS1_Pfiiii_param_3];
	ld.param.u32 	%r29, [_Z28batched_gemm_mixed_precisionPK6__halfS1_Pfiiii_param_4];
	ld.param.u32 	%r30, [_Z28batched_gemm_mixed_precisionPK6__halfS1_Pfiiii_param_5];
	ld.param.u32 	%r31, [_Z28batched_gemm_mixed_precisionPK6__halfS1_Pfiiii_param_6];
	mov.u32 	%r1, %ctaid.z;
	setp.ge.s32 	%p1, %r1, %r31;
	@%p1 bra 	$L__BB2_12;
	mul.lo.s32 	%r2, %r28, %r1;
	mul.lo.s32 	%r3, %r30, %r2;
	mul.lo.s32 	%r32, %r29, %r1;
	mul.lo.s32 	%r4, %r32, %r30;
	mov.u32 	%r45, %tid.x;
	mov.u32 	%r47, %tid.y;
	mov.u32 	%r33, %ctaid.y;
	shl.b32 	%r34, %r33, 4;
	add.s32 	%r7, %r34, %r47;
	mov.u32 	%r35, %ctaid.x;
	shl.b32 	%r8, %r35, 4;
	add.s32 	%r9, %r8, %r45;
	setp.lt.s32 	%p2, %r30, 1;
	mov.f32 	%f56, 0f00000000;
	@%p2 bra 	$L__BB2_10;
	add.s32 	%r36, %r30, 15;
	shr.u32 	%r37, %r36, 4;
	shl.b32 	%r38, %r47, 5;
	mov.u32 	%r39, _ZZ28batched_gemm_mixed_precisionPK6__halfS1_PfiiiiE2As;
	add.s32 	%r10, %r39, %r38;
	shl.b32 	%r40, %r45, 1;
	add.s32 	%r11, %r10, %r40;
	mov.u32 	%r41, _ZZ28batched_gemm_mixed_precisionPK6__halfS1_PfiiiiE2Bs;
	add.s32 	%r13, %r41, %r40;
	add.s32 	%r12, %r13, %r38;
	neg.s32 	%r49, %r37;
	mad.lo.s32 	%r42, %r47, %r29, %r45;
	add.s32 	%r48, %r42, %r8;
	shl.b32 	%r16, %r29, 4;
	mad.lo.s32 	%r46, %r30, %r7, %r45;
	cvta.to.global.u64 	%rd1, %rd5;
	cvta.to.global.u64 	%rd2, %rd6;
	cvt.s64.s32 	%rd3, %r4;
	cvt.s64.s32 	%rd4, %r3;
	mov.f32 	%f56, 0f00000000;
$L__BB2_3:
	setp.ge.s32 	%p3, %r7, %r28;
	setp.ge.s32 	%p4, %r45, %r30;
	or.pred  	%p5, %p3, %p4;
	@%p5 bra 	$L__BB2_5;
	cvt.u64.u32 	%rd8, %r46;
	add.s64 	%rd9, %rd8, %rd4;
	shl.b64 	%rd10, %rd9, 1;
	add.s64 	%rd11, %rd1, %rd10;
	ld.global.nc.u16 	%rs41, [%rd11];
	bra.uni 	$L__BB2_6;
$L__BB2_5:
	mov.f32 	%f6, 0f00000000;
	// begin inline asm
	{  cvt.rn.f16.f32 %rs41, %f6;}

	// end inline asm
$L__BB2_6:
	setp.ge.s32 	%p6, %r9, %r29;
	st.shared.u16 	[%r11], %rs41;
	setp.ge.s32 	%p7, %r47, %r30;
	or.pred  	%p8, %p6, %p7;
	@%p8 bra 	$L__BB2_8;
	cvt.s64.s32 	%rd12, %r48;
	add.s64 	%rd13, %rd12, %rd3;
	shl.b64 	%rd14, %rd13, 1;
	add.s64 	%rd15, %rd2, %rd14;
	ld.global.nc.u16 	%rs42, [%rd15];
	bra.uni 	$L__BB2_9;
$L__BB2_8:
	mov.f32 	%f7, 0f00000000;
	// begin inline asm
	{  cvt.rn.f16.f32 %rs42, %f7;}

	// end inline asm
$L__BB2_9:
	st.shared.u16 	[%r12], %rs42;
	bar.sync 	0;
	ld.shared.u16 	%rs9, [%r10];
	// begin inline asm
	{  cvt.f32.f16 %f8, %rs9;}

	// end inline asm
	ld.shared.u16 	%rs10, [%r13];
	// begin inline asm
	{  cvt.f32.f16 %f9, %rs10;}

	// end inline asm
	fma.rn.f32 	%f40, %f8, %f9, %f56;
	ld.shared.u16 	%rs11, [%r10+2];
	// begin inline asm
	{  cvt.f32.f16 %f10, %rs11;}

	// end inline asm
	ld.shared.u16 	%rs12, [%r13+32];
	// begin inline asm
	{  cvt.f32.f16 %f11, %rs12;}

	// end inline asm
	fma.rn.f32 	%f41, %f10, %f11, %f40;
	ld.shared.u16 	%rs13, [%r10+4];
	// begin inline asm
	{  cvt.f32.f16 %f12, %rs13;}

	// end inline asm
	ld.shared.u16 	%rs14, [%r13+64];
	// begin inline asm
	{  cvt.f32.f16 %f13, %rs14;}

	// end inline asm
	fma.rn.f32 	%f42, %f12, %f13, %f41;
	ld.shared.u16 	%rs15, [%r10+6];
	// begin inline asm
	{  cvt.f32.f16 %f14, %rs15;}

	// end inline asm
	ld.shared.u16 	%rs16, [%r13+96];
	// begin inline asm
	{  cvt.f32.f16 %f15, %rs16;}

	// end inline asm
	fma.rn.f32 	%f43, %f14, %f15, %f42;
	ld.shared.u16 	%rs17, [%r10+8];
	// begin inline asm
	{  cvt.f32.f16 %f16, %rs17;}

	// end inline asm
	ld.shared.u16 	%rs18, [%r13+128];
	// begin inline asm
	{  cvt.f32.f16 %f17, %rs18;}

	// end inline asm
	fma.rn.f32 	%f44, %f16, %f17, %f43;
	ld.shared.u16 	%rs19, [%r10+10];
	// begin inline asm
	{  cvt.f32.f16 %f18, %rs19;}

	// end inline asm
	ld.shared.u16 	%rs20, [%r13+160];
	// begin inline asm
	{  cvt.f32.f16 %f19, %rs20;}

	// end inline asm
	fma.rn.f32 	%f45, %f18, %f19, %f44;
	ld.shared.u16 	%rs21, [%r10+12];
	// begin inline asm
	{  cvt.f32.f16 %f20, %rs21;}

	// end inline asm
	ld.shared.u16 	%rs22, [%r13+192];
	// begin inline asm
	{  cvt.f32.f16 %f21, %rs22;}

	// end inline asm
	fma.rn.f32 	%f46, %f20, %f21, %f45;
	ld.shared.u16 	%rs23, [%r10+14];
	// begin inline asm
	{  cvt.f32.f16 %f22, %rs23;}

	// end inline asm
	ld.shared.u16 	%rs24, [%r13+224];
	// begin inline asm
	{  cvt.f32.f16 %f23, %rs24;}

	// end inline asm
	fma.rn.f32 	%f47, %f22, %f23, %f46;
	ld.shared.u16 	%rs25, [%r10+16];
	// begin inline asm
	{  cvt.f32.f16 %f24, %rs25;}

	// end inline asm
	ld.shared.u16 	%rs26, [%r13+256];
	// begin inline asm
	{  cvt.f32.f16 %f25, %rs26;}

	// end inline asm
	fma.rn.f32 	%f48, %f24, %f25, %f47;
	ld.shared.u16 	%rs27, [%r10+18];
	// begin inline asm
	{  cvt.f32.f16 %f26, %rs27;}

	// end inline asm
	ld.shared.u16 	%rs28, [%r13+288];
	// begin inline asm
	{  cvt.f32.f16 %f27, %rs28;}

	// end inline asm
	fma.rn.f32 	%f49, %f26, %f27, %f48;
	ld.shared.u16 	%rs29, [%r10+20];
	// begin inline asm
	{  cvt.f32.f16 %f28, %rs29;}

	// end inline asm
	ld.shared.u16 	%rs30, [%r13+320];
	// begin inline asm
	{  cvt.f32.f16 %f29, %rs30;}

	// end inline asm
	fma.rn.f32 	%f50, %f28, %f29, %f49;
	ld.shared.u16 	%rs31, [%r10+22];
	// begin inline asm
	{  cvt.f32.f16 %f30, %rs31;}

	// end inline asm
	ld.shared.u16 	%rs32, [%r13+352];
	// begin inline asm
	{  cvt.f32.f16 %f31, %rs32;}

	// end inline asm
	fma.rn.f32 	%f51, %f30, %f31, %f50;
	ld.shared.u16 	%rs33, [%r10+24];
	// begin inline asm
	{  cvt.f32.f16 %f32, %rs33;}

	// end inline asm
	ld.shared.u16 	%rs34, [%r13+384];
	// begin inline asm
	{  cvt.f32.f16 %f33, %rs34;}

	// end inline asm
	fma.rn.f32 	%f52, %f32, %f33, %f51;
	ld.shared.u16 	%rs35, [%r10+26];
	// begin inline asm
	{  cvt.f32.f16 %f34, %rs35;}

	// end inline asm
	ld.shared.u16 	%rs36, [%r13+416];
	// begin inline asm
	{  cvt.f32.f16 %f35, %rs36;}

	// end inline asm
	fma.rn.f32 	%f53, %f34, %f35, %f52;
	ld.shared.u16 	%rs37, [%r10+28];
	// begin inline asm
	{  cvt.f32.f16 %f36, %rs37;}

	// end inline asm
	ld.shared.u16 	%rs38, [%r13+448];
	// begin inline asm
	{  cvt.f32.f16 %f37, %rs38;}

	// end inline asm
	fma.rn.f32 	%f54, %f36, %f37, %f53;
	ld.shared.u16 	%rs39, [%r10+30];
	// begin inline asm
	{  cvt.f32.f16 %f38, %rs39;}

	// end inline asm
	ld.shared.u16 	%rs40, [%r13+480];
	// begin inline asm
	{  cvt.f32.f16 %f39, %rs40;}

	// end inline asm
	fma.rn.f32 	%f56, %f38, %f39, %f54;
	bar.sync 	0;
	add.s32 	%r49, %r49, 1;
	setp.ne.s32 	%p9, %r49, 0;
	add.s32 	%r48, %r48, %r16;
	add.s32 	%r47, %r47, 16;
	add.s32 	%r46, %r46, 16;
	add.s32 	%r45, %r45, 16;
	@%p9 bra 	$L__BB2_3;
$L__BB2_10:
	setp.ge.s32 	%p10, %r7, %r28;
	setp.ge.s32 	%p11, %r9, %r29;
	or.pred  	%p12, %p10, %p11;
	@%p12 bra 	$L__BB2_12;
	mad.lo.s32 	%r43, %r29, %r7, %r9;
	cvt.s64.s32 	%rd16, %r43;
	mul.lo.s32 	%r44, %r2, %r29;
	cvt.s64.s32 	%rd17, %r44;
	add.s64 	%rd18, %rd16, %rd17;
	cvta.to.global.u64 	%rd19, %rd7;
	shl.b64 	%rd20, %rd18, 2;
	add.s64 	%rd21, %rd19, %rd20;
	st.global.f32 	[%rd21], %f56;
$L__BB2_12:
	ret;

}
	// .globl	_Z26batched_gemm_pointer_arrayPKPKfS2_PKPfiiii
.visible .entry _Z26batched_gemm_pointer_arrayPKPKfS2_PKPfiiii(
	.param .u64 .ptr .align 1 _Z26batched_gemm_pointer_arrayPKPKfS2_PKPfiiii_param_0,
	.param .u64 .ptr .align 1 _Z26batched_gemm_pointer_arrayPKPKfS2_PKPfiiii_param_1,
	.param .u64 .ptr .align 1 _Z26batched_gemm_pointer_arrayPKPKfS2_PKPfiiii_param_2,
	.param .u32 _Z26batched_gemm_pointer_arrayPKPKfS2_PKPfiiii_param_3,
	.param .u32 _Z26batched_gemm_pointer_arrayPKPKfS2_PKPfiiii_param_4,
	.param .u32 _Z26batched_gemm_pointer_arrayPKPKfS2_PKPfiiii_param_5,
	.param .u32 _Z26batched_gemm_pointer_arrayPKPKfS2_PKPfiiii_param_6
)
{
	.reg .pred 	%p<27>;
	.reg .b32 	%r<88>;
	.reg .b32 	%f<181>;
	.reg .b64 	%rd<36>;
	// demoted variable
	.shared .align 4 .b8 _ZZ26batched_gemm_pointer_arrayPKPKfS2_PKPfiiiiE2As[1024];
	// demoted variable
	.shared .align 4 .b8 _ZZ26batched_gemm_pointer_arrayPKPKfS2_PKPfiiiiE2Bs[1024];
	ld.param.u64 	%rd4, [_Z26batched_gemm_pointer_arrayPKPKfS2_PKPfiiii_param_0];
	ld.param.u64 	%rd5, [_Z26batched_gemm_pointer_arrayPKPKfS2_PKPfiiii_param_1];
	ld.param.u64 	%rd6, [_Z26batched_gemm_pointer_arrayPKPKfS2_PKPfiiii_param_2];
	ld.param.u32 	%r33, [_Z26batched_gemm_pointer_arrayPKPKfS2_PKPfiiii_param_3];
	ld.param.u32 	%r34, [_Z26batched_gemm_pointer_arrayPKPKfS2_PKPfiiii_param_4];
	ld.param.u32 	%r35, [_Z26batched_gemm_pointer_arrayPKPKfS2_PKPfiiii_param_5];
	ld.param.u32 	%r36, [_Z26batched_gemm_pointer_arrayPKPKfS2_PKPfiiii_param_6];
	mov.u32 	%r1, %ctaid.z;
	setp.ge.s32 	%p1, %r1, %r36;
	@%p1 bra 	$L__BB3_22;
	cvta.to.global.u64 	%rd7, %rd4;
	cvta.to.global.u64 	%rd8, %rd5;
	cvta.to.global.u64 	%rd9, %rd6;
	mul.wide.u32 	%rd10, %r1, 8;
	add.s64 	%rd11, %rd7, %rd10;
	ld.global.nc.u64 	%rd12, [%rd11];
	cvta.to.global.u64 	%rd1, %rd12;
	add.s64 	%rd13, %rd8, %rd10;
	ld.global.nc.u64 	%rd14, [%rd13];
	cvta.to.global.u64 	%rd2, %rd14;
	add.s64 	%rd15, %rd9, %rd10;
	ld.global.nc.u64 	%rd3, [%rd15];
	mov.u32 	%r2, %tid.x;
	mov.u32 	%r3, %tid.y;
	mov.u32 	%r37, %ctaid.y;
	shl.b32 	%r38, %r37, 4;
	add.s32 	%r4, %r38, %r3;
	mov.u32 	%r39, %ctaid.x;
	shl.b32 	%r5, %r39, 4;
	add.s32 	%r6, %r5, %r2;
	setp.lt.s32 	%p2, %r35, 1;
	mov.f32 	%f180, 0f00000000;
	@%p2 bra 	$L__BB3_20;
	add.s32 	%r7, %r35, 15;
	mul.lo.s32 	%r8, %r35, %r4;
	shl.b32 	%r41, %r3, 6;
	mov.u32 	%r42, _ZZ26batched_gemm_pointer_arrayPKPKfS2_PKPfiiiiE2As;
	add.s32 	%r9, %r42, %r41;
	mov.u32 	%r43, _ZZ26batched_gemm_pointer_arrayPKPKfS2_PKPfiiiiE2Bs;
	add.s32 	%r44, %r43, %r41;
	shl.b32 	%r45, %r2, 2;
	add.s32 	%r10, %r44, %r45;
	setp.lt.u32 	%p3, %r35, 17;
	mov.f32 	%f180, 0f00000000;
	mov.b32 	%r87, 0;
	@%p3 bra 	$L__BB3_14;
	shr.u32 	%r47, %r7, 4;
	and.b32  	%r48, %r47, 134217726;
	neg.s32 	%r86, %r48;
	add.s32 	%r49, %r3, 16;
	mad.lo.s32 	%r50, %r34, %r49, %r2;
	add.s32 	%r83, %r50, %r5;
	mad.lo.s32 	%r51, %r3, %r34, %r2;
	add.s32 	%r82, %r51, %r5;
	add.s32 	%r80, %r2, %r8;
	mov.f32 	%f180, 0f00000000;
	mov.b32 	%r85, 16;
	cvt.u64.u32 	%rd20, %r8;
	cvt.u64.u32 	%rd21, %r2;
	mov.u32 	%r81, %r2;
	mov.u32 	%r84, %r3;
$L__BB3_4:
	setp.ge.s32 	%p4, %r4, %r33;
	setp.ge.s32 	%p5, %r81, %r35;
	mov.f32 	%f172, 0f00000000;
	or.pred  	%p6, %p4, %p5;
	@%p6 bra 	$L__BB3_6;
	mul.wide.u32 	%rd16, %r80, 4;
	add.s64 	%rd17, %rd1, %rd16;
	ld.global.f32 	%f172, [%rd17];
$L__BB3_6:
	setp.ge.s32 	%p7, %r6, %r34;
	shl.b32 	%r52, %r2, 2;
	add.s32 	%r53, %r9, %r52;
	st.shared.f32 	[%r53], %f172;
	setp.ge.s32 	%p8, %r84, %r35;
	mov.f32 	%f173, 0f00000000;
	or.pred  	%p9, %p7, %p8;
	@%p9 bra 	$L__BB3_8;
	mul.wide.s32 	%rd18, %r82, 4;
	add.s64 	%rd19, %rd2, %rd18;
	ld.global.f32 	%f173, [%rd19];
$L__BB3_8:
	st.shared.f32 	[%r10], %f173;
	bar.sync 	0;
	ld.shared.f32 	%f27, [%r9];
	shl.b32 	%r54, %r2, 2;
	mov.u32 	%r55, _ZZ26batched_gemm_pointer_arrayPKPKfS2_PKPfiiiiE2Bs;
	add.s32 	%r56, %r55, %r54;
	ld.shared.f32 	%f28, [%r56];
	fma.rn.f32 	%f29, %f27, %f28, %f180;
	ld.shared.f32 	%f30, [%r9+4];
	ld.shared.f32 	%f31, [%r56+64];
	fma.rn.f32 	%f32, %f30, %f31, %f29;
	ld.shared.f32 	%f33, [%r9+8];
	ld.shared.f32 	%f34, [%r56+128];
	fma.rn.f32 	%f35, %f33, %f34, %f32;
	ld.shared.f32 	%f36, [%r9+12];
	ld.shared.f32 	%f37, [%r56+192];
	fma.rn.f32 	%f38, %f36, %f37, %f35;
	ld.shared.f32 	%f39, [%r9+16];
	ld.shared.f32 	%f40, [%r56+256];
	fma.rn.f32 	%f41, %f39, %f40, %f38;
	ld.shared.f32 	%f42, [%r9+20];
	ld.shared.f32 	%f43, [%r56+320];
	fma.rn.f32 	%f44, %f42, %f43, %f41;
	ld.shared.f32 	%f45, [%r9+24];
	ld.shared.f32 	%f46, [%r56+384];
	fma.rn.f32 	%f47, %f45, %f46, %f44;
	ld.shared.f32 	%f48, [%r9+28];
	ld.shared.f32 	%f49, [%r56+448];
	fma.rn.f32 	%f50, %f48, %f49, %f47;
	ld.shared.f32 	%f51, [%r9+32];
	ld.shared.f32 	%f52, [%r56+512];
	fma.rn.f32 	%f53, %f51, %f52, %f50;
	ld.shared.f32 	%f54, [%r9+36];
	ld.shared.f32 	%f55, [%r56+576];
	fma.rn.f32 	%f56, %f54, %f55, %f53;
	ld.shared.f32 	%f57, [%r9+40];
	ld.shared.f32 	%f58, [%r56+640];
	fma.rn.f32 	%f59, %f57, %f58, %f56;
	ld.shared.f32 	%f60, [%r9+44];
	ld.shared.f32 	%f61, [%r56+704];
	fma.rn.f32 	%f62, %f60, %f61, %f59;
	ld.shared.f32 	%f63, [%r9+48];
	ld.shared.f32 	%f64, [%r56+768];
	fma.rn.f32 	%f65, %f63, %f64, %f62;
	ld.shared.f32 	%f66, [%r9+52];
	ld.shared.f32 	%f67, [%r56+832];
	fma.rn.f32 	%f68, %f66, %f67, %f65;
	ld.shared.f32 	%f69, [%r9+56];
	ld.shared.f32 	%f70, [%r56+896];
	fma.rn.f32 	%f71, %f69, %f70, %f68;
	ld.shared.f32 	%f72, [%r9+60];
	ld.shared.f32 	%f73, [%r56+960];
	fma.rn.f32 	%f6, %f72, %f73, %f71;
	bar.sync 	0;
	add.s32 	%r57, %r81, 16;
	setp.ge.s32 	%p11, %r57, %r35;
	mov.f32 	%f174, 0f00000000;
	or.pred  	%p12, %p4, %p11;
	@%p12 bra 	$L__BB3_10;
	add.s32 	%r58, %r85, -16;
	cvt.u64.u32 	%rd22, %r58;
	add.s64 	%rd23, %rd22, %rd21;
	add.s64 	%rd24, %rd23, %rd20;
	shl.b64 	%rd25, %rd24, 2;
	add.s64 	%rd26, %rd1, %rd25;
	ld.global.f32 	%f174, [%rd26+64];
$L__BB3_10:
	shl.b32 	%r59, %r2, 2;
	add.s32 	%r60, %r9, %r59;
	st.shared.f32 	[%r60], %f174;
	add.s32 	%r61, %r84, 16;
	setp.ge.s32 	%p14, %r61, %r35;
	mov.f32 	%f175, 0f00000000;
	or.pred  	%p15, %p7, %p14;
	@%p15 bra 	$L__BB3_12;
	mul.wide.s32 	%rd27, %r83, 4;
	add.s64 	%rd28, %rd2, %rd27;
	ld.global.f32 	%f175, [%rd28];
$L__BB3_12:
	st.shared.f32 	[%r10], %f175;
	bar.sync 	0;
	ld.shared.f32 	%f75, [%r9];
	shl.b32 	%r62, %r2, 2;
	mov.u32 	%r63, _ZZ26batched_gemm_pointer_arrayPKPKfS2_PKPfiiiiE2Bs;
	add.s32 	%r64, %r63, %r62;
	ld.shared.f32 	%f76, [%r64];
	fma.rn.f32 	%f77, %f75, %f76, %f6;
	ld.shared.f32 	%f78, [%r9+4];
	ld.shared.f32 	%f79, [%r64+64];
	fma.rn.f32 	%f80, %f78, %f79, %f77;
	ld.shared.f32 	%f81, [%r9+8];
	ld.shared.f32 	%f82, [%r64+128];
	fma.rn.f32 	%f83, %f81, %f82, %f80;
	ld.shared.f32 	%f84, [%r9+12];
	ld.shared.f32 	%f85, [%r64+192];
	fma.rn.f32 	%f86, %f84, %f85, %f83;
	ld.shared.f32 	%f87, [%r9+16];
	ld.shared.f32 	%f88, [%r64+256];
	fma.rn.f32 	%f89, %f87, %f88, %f86;
	ld.shared.f32 	%f90, [%r9+20];
	ld.shared.f32 	%f91, [%r64+320];
	fma.rn.f32 	%f92, %f90, %f91, %f89;
	ld.shared.f32 	%f93, [%r9+24];
	ld.shared.f32 	%f94, [%r64+384];
	fma.rn.f32 	%f95, %f93, %f94, %f92;
	ld.shared.f32 	%f96, [%r9+28];
	ld.shared.f32 	%f97, [%r64+448];
	fma.rn.f32 	%f98, %f96, %f97, %f95;
	ld.shared.f32 	%f99, [%r9+32];
	ld.shared.f32 	%f100, [%r64+512];
	fma.rn.f32 	%f101, %f99, %f100, %f98;
	ld.shared.f32 	%f102, [%r9+36];
	ld.shared.f32 	%f103, [%r64+576];
	fma.rn.f32 	%f104, %f102, %f103, %f101;
	ld.shared.f32 	%f105, [%r9+40];
	ld.shared.f32 	%f106, [%r64+640];
	fma.rn.f32 	%f107, %f105, %f106, %f104;
	ld.shared.f32 	%f108, [%r9+44];
	ld.shared.f32 	%f109, [%r64+704];
	fma.rn.f32 	%f110, %f108, %f109, %f107;
	ld.shared.f32 	%f111, [%r9+48];
	ld.shared.f32 	%f112, [%r64+768];
	fma.rn.f32 	%f113, %f111, %f112, %f110;
	ld.shared.f32 	%f114, [%r9+52];
	ld.shared.f32 	%f115, [%r64+832];
	fma.rn.f32 	%f116, %f114, %f115, %f113;
	ld.shared.f32 	%f117, [%r9+56];
	ld.shared.f32 	%f118, [%r64+896];
	fma.rn.f32 	%f119, %f117, %f118, %f116;
	ld.shared.f32 	%f120, [%r9+60];
	ld.shared.f32 	%f121, [%r64+960];
	fma.rn.f32 	%f180, %f120, %f121, %f119;
	bar.sync 	0;
	add.s32 	%r86, %r86, 2;
	add.s32 	%r85, %r85, 32;
	add.s32 	%r84, %r84, 32;
	shl.b32 	%r65, %r34, 5;
	add.s32 	%r83, %r83, %r65;
	add.s32 	%r82, %r82, %r65;
	add.s32 	%r81, %r81, 32;
	add.s32 	%r80, %r80, 32;
	setp.ne.s32 	%p16, %r86, 0;
	@%p16 bra 	$L__BB3_4;
	add.s32 	%r66, %r35, 15;
	and.b32  	%r87, %r66, 2147483616;
$L__BB3_14:
	add.s32 	%r67, %r35, 15;
	and.b32  	%r68, %r67, 16;
	setp.eq.s32 	%p17, %r68, 0;
	@%p17 bra 	$L__BB3_20;
	setp.ge.s32 	%p18, %r4, %r33;
	add.s32 	%r69, %r87, %r2;
	add.s32 	%r32, %r87, %r3;
	setp.ge.s32 	%p19, %r69, %r35;
	mov.f32 	%f178, 0f00000000;
	or.pred  	%p20, %p18, %p19;
	@%p20 bra 	$L__BB3_17;
	add.s32 	%r70, %r69, %r8;
	mul.wide.u32 	%rd29, %r70, 4;
	add.s64 	%rd30, %rd1, %rd29;
	ld.global.f32 	%f178, [%rd30];
$L__BB3_17:
	setp.ge.s32 	%p21, %r6, %r34;
	mov.u32 	%r71, %tid.x;
	shl.b32 	%r72, %r71, 2;
	add.s32 	%r73, %r9, %r72;
	st.shared.f32 	[%r73], %f178;
	setp.ge.s32 	%p22, %r32, %r35;
	mov.f32 	%f179, 0f00000000;
	or.pred  	%p23, %p21, %p22;
	@%p23 bra 	$L__BB3_19;
	mad.lo.s32 	%r74, %r32, %r34, %r6;
	mul.wide.s32 	%rd31, %r74, 4;
	add.s64 	%rd32, %rd2, %rd31;
	ld.global.f32 	%f179, [%rd32];
$L__BB3_19:
	st.shared.f32 	[%r10], %f179;
	bar.sync 	0;
	ld.shared.f32 	%f124, [%r9];
	mov.u32 	%r77, _ZZ26batched_gemm_pointer_arrayPKPKfS2_PKPfiiiiE2Bs;
	add.s32 	%r78, %r77, %r72;
	ld.shared.f32 	%f125, [%r78];
	fma.rn.f32 	%f126, %f124, %f125, %f180;
	ld.shared.f32 	%f127, [%r9+4];
	ld.shared.f32 	%f128, [%r78+64];
	fma.rn.f32 	%f129, %f127, %f128, %f126;
	ld.shared.f32 	%f130, [%r9+8];
	ld.shared.f32 	%f131, [%r78+128];
	fma.rn.f32 	%f132, %f130, %f131, %f129;
	ld.shared.f32 	%f133, [%r9+12];
	ld.shared.f32 	%f134, [%r78+192];
	fma.rn.f32 	%f135, %f133, %f134, %f132;
	ld.shared.f32 	%f136, [%r9+16];
	ld.shared.f32 	%f137, [%r78+256];
	fma.rn.f32 	%f138, %f136, %f137, %f135;
	ld.shared.f32 	%f139, [%r9+20];
	ld.shared.f32 	%f140, [%r78+320];
	fma.rn.f32 	%f141, %f139, %f140, %f138;
	ld.shared.f32 	%f142, [%r9+24];
	ld.shared.f32 	%f143, [%r78+384];
	fma.rn.f32 	%f144, %f142, %f143, %f141;
	ld.shared.f32 	%f145, [%r9+28];
	ld.shared.f32 	%f146, [%r78+448];
	fma.rn.f32 	%f147, %f145, %f146, %f144;
	ld.shared.f32 	%f148, [%r9+32];
	ld.shared.f32 	%f149, [%r78+512];
	fma.rn.f32 	%f150, %f148, %f149, %f147;
	ld.shared.f32 	%f151, [%r9+36];
	ld.shared.f32 	%f152, [%r78+576];
	fma.rn.f32 	%f153, %f151, %f152, %f150;
	ld.shared.f32 	%f154, [%r9+40];
	ld.shared.f32 	%f155, [%r78+640];
	fma.rn.f32 	%f156, %f154, %f155, %f153;
	ld.shared.f32 	%f157, [%r9+44];
	ld.shared.f32 	%f158, [%r78+704];
	fma.rn.f32 	%f159, %f157, %f158, %f156;
	ld.shared.f32 	%f160, [%r9+48];
	ld.shared.f32 	%f161, [%r78+768];
	fma.rn.f32 	%f162, %f160, %f161, %f159;
	ld.shared.f32 	%f163, [%r9+52];
	ld.shared.f32 	%f164, [%r78+832];
	fma.rn.f32 	%f165, %f163, %f164, %f162;
	ld.shared.f32 	%f166, [%r9+56];
	ld.shared.f32 	%f167, [%r78+896];
	fma.rn.f32 	%f168, %f166, %f167, %f165;
	ld.shared.f32 	%f169, [%r9+60];
	ld.shared.f32 	%f170, [%r78+960];
	fma.rn.f32 	%f180, %f169, %f170, %f168;
	bar.sync 	0;
$L__BB3_20:
	setp.ge.s32 	%p24, %r4, %r33;
	setp.ge.s32 	%p25, %r6, %r34;
	or.pred  	%p26, %p24, %p25;
	@%p26 bra 	$L__BB3_22;
	mad.lo.s32 	%r79, %r34, %r4, %r6;
	cvta.to.global.u64 	%rd33, %rd3;
	mul.wide.s32 	%rd34, %r79, 4;
	add.s64 	%rd35, %rd33, %rd34;
	st.global.f32 	[%rd35], %f180;
$L__BB3_22:
	ret;

}
	// .globl	_Z35batched_gemm_mixed_register_blockedPK6__halfS1_Pfiiii
.visible .entry _Z35batched_gemm_mixed_register_blockedPK6__halfS1_Pfiiii(
	.param .u64 .ptr .align 1 _Z35batched_gemm_mixed_register_blockedPK6__halfS1_Pfiiii_param_0,
	.param .u64 .ptr .align 1 _Z35batched_gemm_mixed_register_blockedPK6__halfS1_Pfiiii_param_1,
	.param .u64 .ptr .align 1 _Z35batched_gemm_mixed_register_blockedPK6__halfS1_Pfiiii_param_2,
	.param .u32 _Z35batched_gemm_mixed_register_blockedPK6__halfS1_Pfiiii_param_3,
	.param .u32 _Z35batched_gemm_mixed_register_blockedPK6__halfS1_Pfiiii_param_4,
	.param .u32 _Z35batched_gemm_mixed_register_blockedPK6__halfS1_Pfiiii_param_5,
	.param .u32 _Z35batched_gemm_mixed_register_blockedPK6__halfS1_Pfiiii_param_6
)
{
	.reg .pred 	%p<76>;
	.reg .b16 	%rs<169>;
	.reg .b32 	%r<102>;
	.reg .b32 	%f<459>;
	.reg .b64 	%rd<99>;
	// demoted variable
	.shared .align 2 .b8 _ZZ35batched_gemm_mixed_register_blockedPK6__halfS1_PfiiiiE2As[2048];
	// demoted variable
	.shared .align 2 .b8 _ZZ35batched_gemm_mixed_register_blockedPK6__halfS1_PfiiiiE2Bs[2048];
	ld.param.u64 	%rd12, [_Z35batched_gemm_mixed_register_blockedPK6__halfS1_Pfiiii_param_2];
	ld.param.u32 	%r45, [_Z35batched_gemm_mixed_register_blockedPK6__halfS1_Pfiiii_param_3];
	ld.param.u32 	%r46, [_Z35batched_gemm_mixed_register_blockedPK6__halfS1_Pfiiii_param_4];
	ld.param.u32 	%r47, [_Z35batched_gemm_mixed_register_blockedPK6__halfS1_Pfiiii_param_5];
	ld.param.u32 	%r48, [_Z35batched_gemm_mixed_register_blockedPK6__halfS1_Pfiiii_param_6];
	cvta.to.global.u64 	%rd1, %rd12;
	mov.u32 	%r1, %ctaid.z;
	setp.ge.s32 	%p1, %r1, %r48;
	@%p1 bra 	$L__BB4_60;
	mul.lo.s32 	%r49, %r45, %r1;
	mul.lo.s32 	%r50, %r47, %r49;
	cvt.s64.s32 	%rd2, %r50;
	mul.lo.s32 	%r51, %r46, %r1;
	mul.lo.s32 	%r52, %r51, %r47;
	cvt.s64.s32 	%rd3, %r52;
	mul.lo.s32 	%r53, %r49, %r46;
	cvt.s64.s32 	%rd4, %r53;
	mov.u32 	%r93, %tid.x;
	mov.u32 	%r98, %tid.y;
	mov.u32 	%r54, %ctaid.y;
	shl.b32 	%r55, %r54, 6;
	add.s32 	%r4, %r55, %r98;
	mov.u32 	%r56, %ctaid.x;
	shl.b32 	%r5, %r56, 6;
	add.s32 	%r6, %r5, %r93;
	setp.lt.s32 	%p2, %r47, 1;
	mov.f32 	%f443, 0f00000000;
	mov.f32 	%f444, %f443;
	mov.f32 	%f445, %f443;
	mov.f32 	%f446, %f443;
	mov.f32 	%f447, %f443;
	mov.f32 	%f448, %f443;
	mov.f32 	%f449, %f443;
	mov.f32 	%f450, %f443;
	mov.f32 	%f451, %f443;
	mov.f32 	%f452, %f443;
	mov.f32 	%f453, %f443;
	mov.f32 	%f454, %f443;
	mov.f32 	%f455, %f443;
	mov.f32 	%f456, %f443;
	mov.f32 	%f457, %f443;
	mov.f32 	%f458, %f443;
	@%p2 bra 	$L__BB4_28;
	add.s32 	%r57, %r47, 15;
	shr.u32 	%r58, %r57, 4;
	shl.b32 	%r59, %r93, 1;
	mov.u32 	%r60, _ZZ35batched_gemm_mixed_register_blockedPK6__halfS1_PfiiiiE2As;
	add.s32 	%r61, %r60, %r59;
	shl.b32 	%r62, %r98, 7;
	mov.u32 	%r63, _ZZ35batched_gemm_mixed_register_blockedPK6__halfS1_PfiiiiE2Bs;
	add.s32 	%r64, %r63, %r62;
	mul.lo.s32 	%r65, %r4, %r47;
	shl.b32 	%r66, %r98, 5;
	add.s32 	%r7, %r61, %r66;
	shl.b32 	%r67, %r47, 4;
	add.s32 	%r68, %r65, %r67;
	shl.b32 	%r69, %r47, 5;
	add.s32 	%r70, %r69, %r65;
	add.s32 	%r71, %r70, %r67;
	add.s32 	%r8, %r64, %r59;
	neg.s32 	%r101, %r58;
	mul.lo.s32 	%r100, %r98, %r46;
	add.s32 	%r72, %r93, %r100;
	add.s32 	%r99, %r72, %r5;
	add.s32 	%r97, %r93, %r71;
	add.s32 	%r96, %r93, %r70;
	add.s32 	%r95, %r93, %r68;
	add.s32 	%r94, %r93, %r65;
	mov.f32 	%f443, 0f00000000;
	cvt.s64.s32 	%rd39, %r6;
$L__BB4_3:
	setp.ge.s32 	%p3, %r4, %r45;
	setp.ge.s32 	%p4, %r93, %r47;
	or.pred  	%p5, %p3, %p4;
	@%p5 bra 	$L__BB4_5;
	ld.param.u64 	%rd91, [_Z35batched_gemm_mixed_register_blockedPK6__halfS1_Pfiiii_param_0];
	cvt.u64.u32 	%rd13, %r94;
	add.s64 	%rd14, %rd13, %rd2;
	cvta.to.global.u64 	%rd15, %rd91;
	shl.b64 	%rd16, %rd14, 1;
	add.s64 	%rd17, %rd15, %rd16;
	ld.global.nc.u16 	%rs161, [%rd17];
	bra.uni 	$L__BB4_6;
$L__BB4_5:
	mov.f32 	%f51, 0f00000000;
	// begin inline asm
	{  cvt.rn.f16.f32 %rs161, %f51;}

	// end inline asm
$L__BB4_6:
	setp.lt.s32 	%p6, %r93, %r47;
	add.s32 	%r73, %r4, 16;
	setp.lt.s32 	%p7, %r73, %r45;
	st.shared.u16 	[%r7], %rs161;
	and.pred  	%p8, %p7, %p6;
	@%p8 bra 	$L__BB4_8;
	mov.f32 	%f52, 0f00000000;
	// begin inline asm
	{  cvt.rn.f16.f32 %rs162, %f52;}

	// end inline asm
	bra.uni 	$L__BB4_9;
$L__BB4_8:
	ld.param.u64 	%rd92, [_Z35batched_gemm_mixed_register_blockedPK6__halfS1_Pfiiii_param_0];
	cvt.u64.u32 	%rd18, %r95;
	add.s64 	%rd19, %rd18, %rd2;
	cvta.to.global.u64 	%rd20, %rd92;
	shl.b64 	%rd21, %rd19, 1;
	add.s64 	%rd22, %rd20, %rd21;
	ld.global.nc.u16 	%rs162, [%rd22];
$L__BB4_9:
	add.s32 	%r74, %r4, 32;
	setp.lt.s32 	%p10, %r74, %r45;
	st.shared.u16 	[%r7+512], %rs162;
	and.pred  	%p11, %p10, %p6;
	@%p11 bra 	$L__BB4_11;
	mov.f32 	%f53, 0f00000000;
	// begin inline asm
	{  cvt.rn.f16.f32 %rs163, %f53;}

	// end inline asm
	bra.uni 	$L__BB4_12;
$L__BB4_11:
	ld.param.u64 	%rd93, [_Z35batched_gemm_mixed_register_blockedPK6__halfS1_Pfiiii_param_0];
	cvt.u64.u32 	%rd23, %r96;
	add.s64 	%rd24, %rd23, %rd2;
	cvta.to.global.u64 	%rd25, %rd93;
	shl.b64 	%rd26, %rd24, 1;
	add.s64 	%rd27, %rd25, %rd26;
	ld.global.nc.u16 	%rs163, [%rd27];
$L__BB4_12:
	add.s32 	%r75, %r4, 48;
	setp.lt.s32 	%p13, %r75, %r45;
	st.shared.u16 	[%r7+1024], %rs163;
	and.pred  	%p14, %p13, %p6;
	@%p14 bra 	$L__BB4_14;
	mov.f32 	%f54, 0f00000000;
	// begin inline asm
	{  cvt.rn.f16.f32 %rs164, %f54;}

	// end inline asm
	bra.uni 	$L__BB4_15;
$L__BB4_14:
	ld.param.u64 	%rd94, [_Z35batched_gemm_mixed_register_blockedPK6__halfS1_Pfiiii_param_0];
	cvt.u64.u32 	%rd28, %r97;
	add.s64 	%rd29, %rd28, %rd2;
	cvta.to.global.u64 	%rd30, %rd94;
	shl.b64 	%rd31, %rd29, 1;
	add.s64 	%rd32, %rd30, %rd31;
	ld.global.nc.u16 	%rs164, [%rd32];
$L__BB4_15:
	setp.ge.s32 	%p15, %r6, %r46;
	st.shared.u16 	[%r7+1536], %rs164;
	setp.ge.s32 	%p16, %r98, %r47;
	or.pred  	%p17, %p16, %p15;
	@%p17 bra 	$L__BB4_17;
	ld.param.u64 	%rd95, [_Z35batched_gemm_mixed_register_blockedPK6__halfS1_Pfiiii_param_1];
	cvt.s64.s32 	%rd33, %r99;
	add.s64 	%rd34, %rd33, %rd3;
	cvta.to.global.u64 	%rd35, %rd95;
	shl.b64 	%rd36, %rd34, 1;
	add.s64 	%rd37, %rd35, %rd36;
	ld.global.nc.u16 	%rs165, [%rd37];
	bra.uni 	$L__BB4_18;
$L__BB4_17:
	mov.f32 	%f55, 0f00000000;
	// begin inline asm
	{  cvt.rn.f16.f32 %rs165, %f55;}

	// end inline asm
$L__BB4_18:
	setp.lt.s32 	%p18, %r98, %r47;
	add.s32 	%r76, %r6, 16;
	setp.lt.s32 	%p19, %r76, %r46;
	st.shared.u16 	[%r8], %rs165;
	and.pred  	%p20, %p18, %p19;
	@%p20 bra 	$L__BB4_20;
	mov.f32 	%f56, 0f00000000;
	// begin inline asm
	{  cvt.rn.f16.f32 %rs166, %f56;}

	// end inline asm
	bra.uni 	$L__BB4_21;
$L__BB4_20:
	ld.param.u64 	%rd96, [_Z35batched_gemm_mixed_register_blockedPK6__halfS1_Pfiiii_param_1];
	cvta.to.global.u64 	%rd38, %rd96;
	cvt.s64.s32 	%rd40, %r100;
	add.s64 	%rd41, %rd39, %rd40;
	add.s64 	%rd42, %rd41, %rd3;
	shl.b64 	%rd43, %rd42, 1;
	add.s64 	%rd44, %rd38, %rd43;
	ld.global.nc.u16 	%rs166, [%rd44+32];
$L__BB4_21:
	add.s32 	%r77, %r6, 32;
	setp.lt.s32 	%p22, %r77, %r46;
	st.shared.u16 	[%r8+32], %rs166;
	and.pred  	%p23, %p18, %p22;
	@%p23 bra 	$L__BB4_23;
	mov.f32 	%f57, 0f00000000;
	// begin inline asm
	{  cvt.rn.f16.f32 %rs167, %f57;}

	// end inline asm
	bra.uni 	$L__BB4_24;
$L__BB4_23:
	ld.param.u64 	%rd97, [_Z35batched_gemm_mixed_register_blockedPK6__halfS1_Pfiiii_param_1];
	cvta.to.global.u64 	%rd45, %rd97;
	cvt.s64.s32 	%rd47, %r100;
	add.s64 	%rd48, %rd39, %rd47;
	add.s64 	%rd49, %rd48, %rd3;
	shl.b64 	%rd50, %rd49, 1;
	add.s64 	%rd51, %rd45, %rd50;
	ld.global.nc.u16 	%rs167, [%rd51+64];
$L__BB4_24:
	add.s32 	%r78, %r6, 48;
	setp.lt.s32 	%p25, %r78, %r46;
	st.shared.u16 	[%r8+64], %rs167;
	and.pred  	%p26, %p18, %p25;
	@%p26 bra 	$L__BB4_26;
	mov.f32 	%f58, 0f00000000;
	// begin inline asm
	{  cvt.rn.f16.f32 %rs168, %f58;}

	// end inline asm
	bra.uni 	$L__BB4_27;
$L__BB4_26:
	ld.param.u64 	%rd98, [_Z35batched_gemm_mixed_register_blockedPK6__halfS1_Pfiiii_param_1];
	cvta.to.global.u64 	%rd52, %rd98;
	cvt.s64.s32 	%rd54, %r100;
	add.s64 	%rd55, %rd39, %rd54;
	add.s64 	%rd56, %rd55, %rd3;
	shl.b64 	%rd57, %rd56, 1;
	add.s64 	%rd58, %rd52, %rd57;
	ld.global.nc.u16 	%rs168, [%rd58+96];
$L__BB4_27:
	st.shared.u16 	[%r8+96], %rs168;
	bar.sync 	0;
	mov.u32 	%r79, %tid.y;
	shl.b32 	%r80, %r79, 5;
	mov.u32 	%r81, _ZZ35batched_gemm_mixed_register_blockedPK6__halfS1_PfiiiiE2As;
	add.s32 	%r82, %r81, %r80;
	ld.shared.u16 	%rs33, [%r82];
	// begin inline asm
	{  cvt.f32.f16 %f59, %rs33;}

	// end inline asm
	ld.shared.u16 	%rs34, [%r82+512];
	// begin inline asm
	{  cvt.f32.f16 %f60, %rs34;}

	// end inline asm
	ld.shared.u16 	%rs35, [%r82+1024];
	// begin inline asm
	{  cvt.f32.f16 %f61, %rs35;}

	// end inline asm
	ld.shared.u16 	%rs36, [%r82+1536];
	// begin inline asm
	{  cvt.f32.f16 %f62, %rs36;}

	// end inline asm
	mov.u32 	%r83, %tid.x;
	shl.b32 	%r84, %r83, 1;
	mov.u32 	%r85, _ZZ35batched_gemm_mixed_register_blockedPK6__halfS1_PfiiiiE2Bs;
	add.s32 	%r86, %r85, %r84;
	ld.shared.u16 	%rs37, [%r86];
	// begin inline asm
	{  cvt.f32.f16 %f63, %rs37;}

	// end inline asm
	fma.rn.f32 	%f187, %f63, %f59, %f454;
	fma.rn.f32 	%f188, %f63, %f60, %f450;
	fma.rn.f32 	%f189, %f63, %f61, %f446;
	fma.rn.f32 	%f190, %f63, %f62, %f455;
	ld.shared.u16 	%rs38, [%r86+32];
	// begin inline asm
	{  cvt.f32.f16 %f64, %rs38;}

	// end inline asm
	fma.rn.f32 	%f191, %f64, %f59, %f453;
	fma.rn.f32 	%f192, %f64, %f60, %f449;
	fma.rn.f32 	%f193, %f64, %f61, %f445;
	fma.rn.f32 	%f194, %f64, %f62, %f456;
	ld.shared.u16 	%rs39, [%r86+64];
	// begin inline asm
	{  cvt.f32.f16 %f65, %rs39;}

	// end inline asm
	fma.rn.f32 	%f195, %f65, %f59, %f452;
	fma.rn.f32 	%f196, %f65, %f60, %f448;
	fma.rn.f32 	%f197, %f65, %f61, %f444;
	fma.rn.f32 	%f198, %f65, %f62, %f457;
	ld.shared.u16 	%rs40, [%r86+96];
	// begin inline asm
	{  cvt.f32.f16 %f66, %rs40;}

	// end inline asm
	fma.rn.f32 	%f199, %f66, %f59, %f451;
	fma.rn.f32 	%f200, %f66, %f60, %f447;
	fma.rn.f32 	%f201, %f66, %f61, %f443;
	fma.rn.f32 	%f202, %f66, %f62, %f458;
	ld.shared.u16 	%rs41, [%r82+2];
	// begin inline asm
	{  cvt.f32.f16 %f67, %rs41;}

	// end inline asm
	ld.shared.u16 	%rs42, [%r82+514];
	// begin inline asm
	{  cvt.f32.f16 %f68, %rs42;}

	// end inline asm
	ld.shared.u16 	%rs43, [%r82+1026];
	// begin inline asm
	{  cvt.f32.f16 %f69, %rs43;}

	// end inline asm
	ld.shared.u16 	%rs44, [%r82+1538];
	// begin inline asm
	{  cvt.f32.f16 %f70, %rs44;}

	// end inline asm
	ld.shared.u16 	%rs45, [%r86+128];
	// begin inline asm
	{  cvt.f32.f16 %f71, %rs45;}

	// end inline asm
	fma.rn.f32 	%f203, %f71, %f67, %f187;
	fma.rn.f32 	%f204, %f71, %f68, %f188;
	fma.rn.f32 	%f205, %f71, %f69, %f189;
	fma.rn.f32 	%f206, %f71, %f70, %f190;
	ld.shared.u16 	%rs46, [%r86+160];
	// begin inline asm
	{  cvt.f32.f16 %f72, %rs46;}

	// end inline asm
	fma.rn.f32 	%f207, %f72, %f67, %f191;
	fma.rn.f32 	%f208, %f72, %f68, %f192;
	fma.rn.f32 	%f209, %f72, %f69, %f193;
	fma.rn.f32 	%f210, %f72, %f70, %f194;
	ld.shared.u16 	%rs47, [%r86+192];
	// begin inline asm
	{  cvt.f32.f16 %f73, %rs47;}

	// end inline asm
	fma.rn.f32 	%f211, %f73, %f67, %f195;
	fma.rn.f32 	%f212, %f73, %f68, %f196;
	fma.rn.f32 	%f213, %f73, %f69, %f197;
	fma.rn.f32 	%f214, %f73, %f70, %f198;
	ld.shared.u16 	%rs48, [%r86+224];
	// begin inline asm
	{  cvt.f32.f16 %f74, %rs48;}

	// end inline asm
	fma.rn.f32 	%f215, %f74, %f67, %f199;
	fma.rn.f32 	%f216, %f74, %f68, %f200;
	fma.rn.f32 	%f217, %f74, %f69, %f201;
	fma.rn.f32 	%f218, %f74, %f70, %f202;
	ld.shared.u16 	%rs49, [%r82+4];
	// begin inline asm
	{  cvt.f32.f16 %f75, %rs49;}

	// end inline asm
	ld.shared.u16 	%rs50, [%r82+516];
	// begin inline asm
	{  cvt.f32.f16 %f76, %rs50;}

	// end inline asm
	ld.shared.u16 	%rs51, [%r82+1028];
	// begin inline asm
	{  cvt.f32.f16 %f77, %rs51;}

	// end inline asm
	ld.shared.u16 	%rs52, [%r82+1540];
	// begin inline asm
	{  cvt.f32.f16 %f78, %rs52;}

	// end inline asm
	ld.shared.u16 	%rs53, [%r86+256];
	// begin inline asm
	{  cvt.f32.f16 %f79, %rs53;}

	// end inline asm
	fma.rn.f32 	%f219, %f79, %f75, %f203;
	fma.rn.f32 	%f220, %f79, %f76, %f204;
	fma.rn.f32 	%f221, %f79, %f77, %f205;
	fma.rn.f32 	%f222, %f79, %f78, %f206;
	ld.shared.u16 	%rs54, [%r86+288];
	// begin inline asm
	{  cvt.f32.f16 %f80, %rs54;}

	// end inline asm
	fma.rn.f32 	%f223, %f80, %f75, %f207;
	fma.rn.f32 	%f224, %f80, %f76, %f208;
	fma.rn.f32 	%f225, %f80, %f77, %f209;
	fma.rn.f32 	%f226, %f80, %f78, %f210;
	ld.shared.u16 	%rs55, [%r86+320];
	// begin inline asm
	{  cvt.f32.f16 %f81, %rs55;}

	// end inline asm
	fma.rn.f32 	%f227, %f81, %f75, %f211;
	fma.rn.f32 	%f228, %f81, %f76, %f212;
	fma.rn.f32 	%f229, %f81, %f77, %f213;
	fma.rn.f32 	%f230, %f81, %f78, %f214;
	ld.shared.u16 	%rs56, [%r86+352];
	// begin inline asm
	{  cvt.f32.f16 %f82, %rs56;}

	// end inline asm
	fma.rn.f32 	%f231, %f82, %f75, %f215;
	fma.rn.f32 	%f232, %f82, %f76, %f216;
	fma.rn.f32 	%f233, %f82, %f77, %f217;
	fma.rn.f32 	%f234, %f82, %f78, %f218;
	ld.shared.u16 	%rs57, [%r82+6];
	// begin inline asm
	{  cvt.f32.f16 %f83, %rs57;}

	// end inline asm
	ld.shared.u16 	%rs58, [%r82+518];
	// begin inline asm
	{  cvt.f32.f16 %f84, %rs58;}

	// end inline asm
	ld.shared.u16 	%rs59, [%r82+1030];
	// begin inline asm
	{  cvt.f32.f16 %f85, %rs59;}

	// end inline asm
	ld.shared.u16 	%rs60, [%r82+1542];
	// begin inline asm
	{  cvt.f32.f16 %f86, %rs60;}

	// end inline asm
	ld.shared.u16 	%rs61, [%r86+384];
	// begin inline asm
	{  cvt.f32.f16 %f87, %rs61;}

	// end inline asm
	fma.rn.f32 	%f235, %f87, %f83, %f219;
	fma.rn.f32 	%f236, %f87, %f84, %f220;
	fma.rn.f32 	%f237, %f87, %f85, %f221;
	fma.rn.f32 	%f238, %f87, %f86, %f222;
	ld.shared.u16 	%rs62, [%r86+416];
	// begin inline asm
	{  cvt.f32.f16 %f88, %rs62;}

	// end inline asm
	fma.rn.f32 	%f239, %f88, %f83, %f223;
	fma.rn.f32 	%f240, %f88, %f84, %f224;
	fma.rn.f32 	%f241, %f88, %f85, %f225;
	fma.rn.f32 	%f242, %f88, %f86, %f226;
	ld.shared.u16 	%rs63, [%r86+448];
	// begin inline asm
	{  cvt.f32.f16 %f89, %rs63;}

	// end inline asm
	fma.rn.f32 	%f243, %f89, %f83, %f227;
	fma.rn.f32 	%f244, %f89, %f84, %f228;
	fma.rn.f32 	%f245, %f89, %f85, %f229;
	fma.rn.f32 	%f246, %f89, %f86, %f230;
	ld.shared.u16 	%rs64, [%r86+480];
	// begin inline asm
	{  cvt.f32.f16 %f90, %rs64;}

	// end inline asm
	fma.rn.f32 	%f247, %f90, %f83, %f231;
	fma.rn.f32 	%f248, %f90, %f84, %f232;
	fma.rn.f32 	%f249, %f90, %f85, %f233;
	fma.rn.f32 	%f250, %f90, %f86, %f234;
	ld.shared.u16 	%rs65, [%r82+8];
	// begin inline asm
	{  cvt.f32.f16 %f91, %rs65;}

	// end inline asm
	ld.shared.u16 	%rs66, [%r82+520];
	// begin inline asm
	{  cvt.f32.f16 %f92, %rs66;}

	// end inline asm
	ld.shared.u16 	%rs67, [%r82+1032];
	// begin inline asm
	{  cvt.f32.f16 %f93, %rs67;}

	// end inline asm
	ld.shared.u16 	%rs68, [%r82+1544];
	// begin inline asm
	{  cvt.f32.f16 %f94, %rs68;}

	// end inline asm
	ld.shared.u16 	%rs69, [%r86+512];
	// begin inline asm
	{  cvt.f32.f16 %f95, %rs69;}

	// end inline asm
	fma.rn.f32 	%f251, %f95, %f91, %f235;
	fma.rn.f32 	%f252, %f95, %f92, %f236;
	fma.rn.f32 	%f253, %f95, %f93, %f237;
	fma.rn.f32 	%f254, %f95, %f94, %f238;
	ld.shared.u16 	%rs70, [%r86+544];
	// begin inline asm
	{  cvt.f32.f16 %f96, %rs70;}

	// end inline asm
	fma.rn.f32 	%f255, %f96, %f91, %f239;
	fma.rn.f32 	%f256, %f96, %f92, %f240;
	fma.rn.f32 	%f257, %f96, %f93, %f241;
	fma.rn.f32 	%f258, %f96, %f94, %f242;
	ld.shared.u16 	%rs71, [%r86+576];
	// begin inline asm
	{  cvt.f32.f16 %f97, %rs71;}

	// end inline asm
	fma.rn.f32 	%f259, %f97, %f91, %f243;
	fma.rn.f32 	%f260, %f97, %f92, %f244;
	fma.rn.f32 	%f261, %f97, %f93, %f245;
	fma.rn.f32 	%f262, %f97, %f94, %f246;
	ld.shared.u16 	%rs72, [%r86+608];
	// begin inline asm
	{  cvt.f32.f16 %f98, %rs72;}

	// end inline asm
	fma.rn.f32 	%f263, %f98, %f91, %f247;
	fma.rn.f32 	%f264, %f98, %f92, %f248;
	fma.rn.f32 	%f265, %f98, %f93, %f249;
	fma.rn.f32 	%f266, %f98, %f94, %f250;
	ld.shared.u16 	%rs73, [%r82+10];
	// begin inline asm
	{  cvt.f32.f16 %f99, %rs73;}

	// end inline asm
	ld.shared.u16 	%rs74, [%r82+522];
	// begin inline asm
	{  cvt.f32.f16 %f100, %rs74;}

	// end inline asm
	ld.shared.u16 	%rs75, [%r82+1034];
	// begin inline asm
	{  cvt.f32.f16 %f101, %rs75;}

	// end inline asm
	ld.shared.u16 	%rs76, [%r82+1546];
	// begin inline asm
	{  cvt.f32.f16 %f102, %rs76;}

	// end inline asm
	ld.shared.u16 	%rs77, [%r86+640];
	// begin inline asm
	{  cvt.f32.f16 %f103, %rs77;}

	// end inline asm
	fma.rn.f32 	%f267, %f103, %f99, %f251;
	fma.rn.f32 	%f268, %f103, %f100, %f252;
	fma.rn.f32 	%f269, %f103, %f101, %f253;
	fma.rn.f32 	%f270, %f103, %f102, %f254;
	ld.shared.u16 	%rs78, [%r86+672];
	// begin inline asm
	{  cvt.f32.f16 %f104, %rs78;}

	// end inline asm
	fma.rn.f32 	%f271, %f104, %f99, %f255;
	fma.rn.f32 	%f272, %f104, %f100, %f256;
	fma.rn.f32 	%f273, %f104, %f101, %f257;
	fma.rn.f32 	%f274, %f104, %f102, %f258;
	ld.shared.u16 	%rs79, [%r86+704];
	// begin inline asm
	{  cvt.f32.f16 %f105, %rs79;}

	// end inline asm
	fma.rn.f32 	%f275, %f105, %f99, %f259;
	fma.rn.f32 	%f276, %f105, %f100, %f260;
	fma.rn.f32 	%f277, %f105, %f101, %f261;
	fma.rn.f32 	%f278, %f105, %f102, %f262;
	ld.shared.u16 	%rs80, [%r86+736];
	// begin inline asm
	{  cvt.f32.f16 %f106, %rs80;}

	// end inline asm
	fma.rn.f32 	%f279, %f106, %f99, %f263;
	fma.rn.f32 	%f280, %f106, %f100, %f264;
	fma.rn.f32 	%f281, %f106, %f101, %f265;
	fma.rn.f32 	%f282, %f106, %f102, %f266;
	ld.shared.u16 	%rs81, [%r82+12];
	// begin inline asm
	{  cvt.f32.f16 %f107, %rs81;}

	// end inline asm
	ld.shared.u16 	%rs82, [%r82+524];
	// begin inline asm
	{  cvt.f32.f16 %f108, %rs82;}

	// end inline asm
	ld.shared.u16 	%rs83, [%r82+1036];
	// begin inline asm
	{  cvt.f32.f16 %f109, %rs83;}

	// end inline asm
	ld.shared.u16 	%rs84, [%r82+1548];
	// begin inline asm
	{  cvt.f32.f16 %f110, %rs84;}

	// end inline asm
	ld.shared.u16 	%rs85, [%r86+768];
	// begin inline asm
	{  cvt.f32.f16 %f111, %rs85;}

	// end inline asm
	fma.rn.f32 	%f283, %f111, %f107, %f267;
	fma.rn.f32 	%f284, %f111, %f108, %f268;
	fma.rn.f32 	%f285, %f111, %f109, %f269;
	fma.rn.f32 	%f286, %f111, %f110, %f270;
	ld.shared.u16 	%rs86, [%r86+800];
	// begin inline asm
	{  cvt.f32.f16 %f112, %rs86;}

	// end inline asm
	fma.rn.f32 	%f287, %f112, %f107, %f271;
	fma.rn.f32 	%f288, %f112, %f108, %f272;
	fma.rn.f32 	%f289, %f112, %f109, %f273;
	fma.rn.f32 	%f290, %f112, %f110, %f274;
	ld.shared.u16 	%rs87, [%r86+832];
	// begin inline asm
	{  cvt.f32.f16 %f113, %rs87;}

	// end inline asm
	fma.rn.f32 	%f291, %f113, %f107, %f275;
	fma.rn.f32 	%f292, %f113, %f108, %f276;
	fma.rn.f32 	%f293, %f113, %f109, %f277;
	fma.rn.f32 	%f294, %f113, %f110, %f278;
	ld.shared.u16 	%rs88, [%r86+864];
	// begin inline asm
	{  cvt.f32.f16 %f114, %rs88;}

	// end inline asm
	fma.rn.f32 	%f295, %f114, %f107, %f279;
	fma.rn.f32 	%f296, %f114, %f108, %f280;
	fma.rn.f32 	%f297, %f114, %f109, %f281;
	fma.rn.f32 	%f298, %f114, %f110, %f282;
	ld.shared.u16 	%rs89, [%r82+14];
	// begin inline asm
	{  cvt.f32.f16 %f115, %rs89;}

	// end inline asm
	ld.shared.u16 	%rs90, [%r82+526];
	// begin inline asm
	{  cvt.f32.f16 %f116, %rs90;}

	// end inline asm
	ld.shared.u16 	%rs91, [%r82+1038];
	// begin inline asm
	{  cvt.f32.f16 %f117, %rs91;}

	// end inline asm
	ld.shared.u16 	%rs92, [%r82+1550];
	// begin inline asm
	{  cvt.f32.f16 %f118, %rs92;}

	// end inline asm
	ld.shared.u16 	%rs93, [%r86+896];
	// begin inline asm
	{  cvt.f32.f16 %f119, %rs93;}

	// end inline asm
	fma.rn.f32 	%f299, %f119, %f115, %f283;
	fma.rn.f32 	%f300, %f119, %f116, %f284;
	fma.rn.f32 	%f301, %f119, %f117, %f285;
	fma.rn.f32 	%f302, %f119, %f118, %f286;
	ld.shared.u16 	%rs94, [%r86+928];
	// begin inline asm
	{  cvt.f32.f16 %f120, %rs94;}

	// end inline asm
	fma.rn.f32 	%f303, %f120, %f115, %f287;
	fma.rn.f32 	%f304, %f120, %f116, %f288;
	fma.rn.f32 	%f305, %f120, %f117, %f289;
	fma.rn.f32 	%f306, %f120, %f118, %f290;
	ld.shared.u16 	%rs95, [%r86+960];
	// begin inline asm
	{  cvt.f32.f16 %f121, %rs95;}

	// end inline asm
	fma.rn.f32 	%f307, %f121, %f115, %f291;
	fma.rn.f32 	%f308, %f121, %f116, %f292;
	fma.rn.f32 	%f309, %f121, %f117, %f293;
	fma.rn.f32 	%f310, %f121, %f118, %f294;
	ld.shared.u16 	%rs96, [%r86+992];
	// begin inline asm
	{  cvt.f32.f16 %f122, %rs96;}

	// end inline asm
	fma.rn.f32 	%f311, %f122, %f115, %f295;
	fma.rn.f32 	%f312, %f122, %f116, %f296;
	fma.rn.f32 	%f313, %f122, %f117, %f297;
	fma.rn.f32 	%f314, %f122, %f118, %f298;
	ld.shared.u16 	%rs97, [%r82+16];
	// begin inline asm
	{  cvt.f32.f16 %f123, %rs97;}

	// end inline asm
	ld.shared.u16 	%rs98, [%r82+528];
	// begin inline asm
	{  cvt.f32.f16 %f124, %rs98;}

	// end inline asm
	ld.shared.u16 	%rs99, [%r82+1040];
	// begin inline asm
	{  cvt.f32.f16 %f125, %rs99;}

	// end inline asm
	ld.shared.u16 	%rs100, [%r82+1552];
	// begin inline asm
	{  cvt.f32.f16 %f126, %rs100;}

	// end inline asm
	ld.shared.u16 	%rs101, [%r86+1024];
	// begin inline asm
	{  cvt.f32.f16 %f127, %rs101;}

	// end inline asm
	fma.rn.f32 	%f315, %f127, %f123, %f299;
	fma.rn.f32 	%f316, %f127, %f124, %f300;
	fma.rn.f32 	%f317, %f127, %f125, %f301;
	fma.rn.f32 	%f318, %f127, %f126, %f302;
	ld.shared.u16 	%rs102, [%r86+1056];
	// begin inline asm
	{  cvt.f32.f16 %f128, %rs102;}

	// end inline asm
	fma.rn.f32 	%f319, %f128, %f123, %f303;
	fma.rn.f32 	%f320, %f128, %f124, %f304;
	fma.rn.f32 	%f321, %f128, %f125, %f305;
	fma.rn.f32 	%f322, %f128, %f126, %f306;
	ld.shared.u16 	%rs103, [%r86+1088];
	// begin inline asm
	{  cvt.f32.f16 %f129, %rs103;}

	// end inline asm
	fma.rn.f32 	%f323, %f129, %f123, %f307;
	fma.rn.f32 	%f324, %f129, %f124, %f308;
	fma.rn.f32 	%f325, %f129, %f125, %f309;
	fma.rn.f32 	%f326, %f129, %f126, %f310;
	ld.shared.u16 	%rs104, [%r86+1120];
	// begin inline asm
	{  cvt.f32.f16 %f130, %rs104;}

	// end inline asm
	fma.rn.f32 	%f327, %f130, %f123, %f311;
	fma.rn.f32 	%f328, %f130, %f124, %f312;
	fma.rn.f32 	%f329, %f130, %f125, %f313;
	fma.rn.f32 	%f330, %f130, %f126, %f314;
	ld.shared.u16 	%rs105, [%r82+18];
	// begin inline asm
	{  cvt.f32.f16 %f131, %rs105;}

	// end inline asm
	ld.shared.u16 	%rs106, [%r82+530];
	// begin inline asm
	{  cvt.f32.f16 %f132, %rs106;}

	// end inline asm
	ld.shared.u16 	%rs107, [%r82+1042];
	// begin inline asm
	{  cvt.f32.f16 %f133, %rs107;}

	// end inline asm
	ld.shared.u16 	%rs108, [%r82+1554];
	// begin inline asm
	{  cvt.f32.f16 %f134, %rs108;}

	// end inline asm
	ld.shared.u16 	%rs109, [%r86+1152];
	// begin inline asm
	{  cvt.f32.f16 %f135, %rs109;}

	// end inline asm
	fma.rn.f32 	%f331, %f135, %f131, %f315;
	fma.rn.f32 	%f332, %f135, %f132, %f316;
	fma.rn.f32 	%f333, %f135, %f133, %f317;
	fma.rn.f32 	%f334, %f135, %f134, %f318;
	ld.shared.u16 	%rs110, [%r86+1184];
	// begin inline asm
	{  cvt.f32.f16 %f136, %rs110;}

	// end inline asm
	fma.rn.f32 	%f335, %f136, %f131, %f319;
	fma.rn.f32 	%f336, %f136, %f132, %f320;
	fma.rn.f32 	%f337, %f136, %f133, %f321;
	fma.rn.f32 	%f338, %f136, %f134, %f322;
	ld.shared.u16 	%rs111, [%r86+1216];
	// begin inline asm
	{  cvt.f32.f16 %f137, %rs111;}

	// end inline asm
	fma.rn.f32 	%f339, %f137, %f131, %f323;
	fma.rn.f32 	%f340, %f137, %f132, %f324;
	fma.rn.f32 	%f341, %f137, %f133, %f325;
	fma.rn.f32 	%f342, %f137, %f134, %f326;
	ld.shared.u16 	%rs112, [%r86+1248];
	// begin inline asm
	{  cvt.f32.f16 %f138, %rs112;}

	// end inline asm
	fma.rn.f32 	%f343, %f138, %f131, %f327;
	fma.rn.f32 	%f344, %f138, %f132, %f328;
	fma.rn.f32 	%f345, %f138, %f133, %f329;
	fma.rn.f32 	%f346, %f138, %f134, %f330;
	ld.shared.u16 	%rs113, [%r82+20];
	// begin inline asm
	{  cvt.f32.f16 %f139, %rs113;}

	// end inline asm
	ld.shared.u16 	%rs114, [%r82+532];
	// begin inline asm
	{  cvt.f32.f16 %f140, %rs114;}

	// end inline asm
	ld.shared.u16 	%rs115, [%r82+1044];
	// begin inline asm
	{  cvt.f32.f16 %f141, %rs115;}

	// end inline asm
	ld.shared.u16 	%rs116, [%r82+1556];
	// begin inline asm
	{  cvt.f32.f16 %f142, %rs116;}

	// end inline asm
	ld.shared.u16 	%rs117, [%r86+1280];
	// begin inline asm
	{  cvt.f32.f16 %f143, %rs117;}

	// end inline asm
	fma.rn.f32 	%f347, %f143, %f139, %f331;
	fma.rn.f32 	%f348, %f143, %f140, %f332;
	fma.rn.f32 	%f349, %f143, %f141, %f333;
	fma.rn.f32 	%f350, %f143, %f142, %f334;
	ld.shared.u16 	%rs118, [%r86+1312];
	// begin inline asm
	{  cvt.f32.f16 %f144, %rs118;}

	// end inline asm
	fma.rn.f32 	%f351, %f144, %f139, %f335;
	fma.rn.f32 	%f352, %f144, %f140, %f336;
	fma.rn.f32 	%f353, %f144, %f141, %f337;
	fma.rn.f32 	%f354, %f144, %f142, %f338;
	ld.shared.u16 	%rs119, [%r86+1344];
	// begin inline asm
	{  cvt.f32.f16 %f145, %rs119;}

	// end inline asm
	fma.rn.f32 	%f355, %f145, %f139, %f339;
	fma.rn.f32 	%f356, %f145, %f140, %f340;
	fma.rn.f32 	%f357, %f145, %f141, %f341;
	fma.rn.f32 	%f358, %f145, %f142, %f342;
	ld.shared.u16 	%rs120, [%r86+1376];
	// begin inline asm
	{  cvt.f32.f16 %f146, %rs120;}

	// end inline asm
	fma.rn.f32 	%f359, %f146, %f139, %f343;
	fma.rn.f32 	%f360, %f146, %f140, %f344;
	fma.rn.f32 	%f361, %f146, %f141, %f345;
	fma.rn.f32 	%f362, %f146, %f142, %f346;
	ld.shared.u16 	%rs121, [%r82+22];
	// begin inline asm
	{  cvt.f32.f16 %f147, %rs121;}

	// end inline asm
	ld.shared.u16 	%rs122, [%r82+534];
	// begin inline asm
	{  cvt.f32.f16 %f148, %rs122;}

	// end inline asm
	ld.shared.u16 	%rs123, [%r82+1046];
	// begin inline asm
	{  cvt.f32.f16 %f149, %rs123;}

	// end inline asm
	ld.shared.u16 	%rs124, [%r82+1558];
	// begin inline asm
	{  cvt.f32.f16 %f150, %rs124;}

	// end inline asm
	ld.shared.u16 	%rs125, [%r86+1408];
	// begin inline asm
	{  cvt.f32.f16 %f151, %rs125;}

	// end inline asm
	fma.rn.f32 	%f363, %f151, %f147, %f347;
	fma.rn.f32 	%f364, %f151, %f148, %f348;
	fma.rn.f32 	%f365, %f151, %f149, %f349;
	fma.rn.f32 	%f366, %f151, %f150, %f350;
	ld.shared.u16 	%rs126, [%r86+1440];
	// begin inline asm
	{  cvt.f32.f16 %f152, %rs126;}

	// end inline asm
	fma.rn.f32 	%f367, %f152, %f147, %f351;
	fma.rn.f32 	%f368, %f152, %f148, %f352;
	fma.rn.f32 	%f369, %f152, %f149, %f353;
	fma.rn.f32 	%f370, %f152, %f150, %f354;
	ld.shared.u16 	%rs127, [%r86+1472];
	// begin inline asm
	{  cvt.f32.f16 %f153, %rs127;}

	// end inline asm
	fma.rn.f32 	%f371, %f153, %f147, %f355;
	fma.rn.f32 	%f372, %f153, %f148, %f356;
	fma.rn.f32 	%f373, %f153, %f149, %f357;
	fma.rn.f32 	%f374, %f153, %f150, %f358;
	ld.shared.u16 	%rs128, [%r86+1504];
	// begin inline asm
	{  cvt.f32.f16 %f154, %rs128;}

	// end inline asm
	fma.rn.f32 	%f375, %f154, %f147, %f359;
	fma.rn.f32 	%f376, %f154, %f148, %f360;
	fma.rn.f32 	%f377, %f154, %f149, %f361;
	fma.rn.f32 	%f378, %f154, %f150, %f362;
	ld.shared.u16 	%rs129, [%r82+24];
	// begin inline asm
	{  cvt.f32.f16 %f155, %rs129;}

	// end inline asm
	ld.shared.u16 	%rs130, [%r82+536];
	// begin inline asm
	{  cvt.f32.f16 %f156, %rs130;}

	// end inline asm
	ld.shared.u16 	%rs131, [%r82+1048];
	// begin inline asm
	{  cvt.f32.f16 %f157, %rs131;}

	// end inline asm
	ld.shared.u16 	%rs132, [%r82+1560];
	// begin inline asm
	{  cvt.f32.f16 %f158, %rs132;}

	// end inline asm
	ld.shared.u16 	%rs133, [%r86+1536];
	// begin inline asm
	{  cvt.f32.f16 %f159, %rs133;}

	// end inline asm
	fma.rn.f32 	%f379, %f159, %f155, %f363;
	fma.rn.f32 	%f380, %f159, %f156, %f364;
	fma.rn.f32 	%f381, %f159, %f157, %f365;
	fma.rn.f32 	%f382, %f159, %f158, %f366;
	ld.shared.u16 	%rs134, [%r86+1568];
	// begin inline asm
	{  cvt.f32.f16 %f160, %rs134;}

	// end inline asm
	fma.rn.f32 	%f383, %f160, %f155, %f367;
	fma.rn.f32 	%f384, %f160, %f156, %f368;
	fma.rn.f32 	%f385, %f160, %f157, %f369;
	fma.rn.f32 	%f386, %f160, %f158, %f370;
	ld.shared.u16 	%rs135, [%r86+1600];
	// begin inline asm
	{  cvt.f32.f16 %f161, %rs135;}

	// end inline asm
	fma.rn.f32 	%f387, %f161, %f155, %f371;
	fma.rn.f32 	%f388, %f161, %f156, %f372;
	fma.rn.f32 	%f389, %f161, %f157, %f373;
	fma.rn.f32 	%f390, %f161, %f158, %f374;
	ld.shared.u16 	%rs136, [%r86+1632];
	// begin inline asm
	{  cvt.f32.f16 %f162, %rs136;}

	// end inline asm
	fma.rn.f32 	%f391, %f162, %f155, %f375;
	fma.rn.f32 	%f392, %f162, %f156, %f376;
	fma.rn.f32 	%f393, %f162, %f157, %f377;
	fma.rn.f32 	%f394, %f162, %f158, %f378;
	ld.shared.u16 	%rs137, [%r82+26];
	// begin inline asm
	{  cvt.f32.f16 %f163, %rs137;}

	// end inline asm
	ld.shared.u16 	%rs138, [%r82+538];
	// begin inline asm
	{  cvt.f32.f16 %f164, %rs138;}

	// end inline asm
	ld.shared.u16 	%rs139, [%r82+1050];
	// begin inline asm
	{  cvt.f32.f16 %f165, %rs139;}

	// end inline asm
	ld.shared.u16 	%rs140, [%r82+1562];
	// begin inline asm
	{  cvt.f32.f16 %f166, %rs140;}

	// end inline asm
	ld.shared.u16 	%rs141, [%r86+1664];
	// begin inline asm
	{  cvt.f32.f16 %f167, %rs141;}

	// end inline asm
	fma.rn.f32 	%f395, %f167, %f163, %f379;
	fma.rn.f32 	%f396, %f167, %f164, %f380;
	fma.rn.f32 	%f397, %f167, %f165, %f381;
	fma.rn.f32 	%f398, %f167, %f166, %f382;
	ld.shared.u16 	%rs142, [%r86+1696];
	// begin inline asm
	{  cvt.f32.f16 %f168, %rs142;}

	// end inline asm
	fma.rn.f32 	%f399, %f168, %f163, %f383;
	fma.rn.f32 	%f400, %f168, %f164, %f384;
	fma.rn.f32 	%f401, %f168, %f165, %f385;
	fma.rn.f32 	%f402, %f168, %f166, %f386;
	ld.shared.u16 	%rs143, [%r86+1728];
	// begin inline asm
	{  cvt.f32.f16 %f169, %rs143;}

	// end inline asm
	fma.rn.f32 	%f403, %f169, %f163, %f387;
	fma.rn.f32 	%f404, %f169, %f164, %f388;
	fma.rn.f32 	%f405, %f169, %f165, %f389;
	fma.rn.f32 	%f406, %f169, %f166, %f390;
	ld.shared.u16 	%rs144, [%r86+1760];
	// begin inline asm
	{  cvt.f32.f16 %f170, %rs144;}

	// end inline asm
	fma.rn.f32 	%f407, %f170, %f163, %f391;
	fma.rn.f32 	%f408, %f170, %f164, %f392;
	fma.rn.f32 	%f409, %f170, %f165, %f393;
	fma.rn.f32 	%f410, %f170, %f166, %f394;
	ld.shared.u16 	%rs145, [%r82+28];
	// begin inline asm
	{  cvt.f32.f16 %f171, %rs145;}

	// end inline asm
	ld.shared.u16 	%rs146, [%r82+540];
	// begin inline asm
	{  cvt.f32.f16 %f172, %rs146;}

	// end inline asm
	ld.shared.u16 	%rs147, [%r82+1052];
	// begin inline asm
	{  cvt.f32.f16 %f173, %rs147;}

	// end inline asm
	ld.shared.u16 	%rs148, [%r82+1564];
	// begin inline asm
	{  cvt.f32.f16 %f174, %rs148;}

	// end inline asm
	ld.shared.u16 	%rs149, [%r86+1792];
	// begin inline asm
	{  cvt.f32.f16 %f175, %rs149;}

	// end inline asm
	fma.rn.f32 	%f411, %f175, %f171, %f395;
	fma.rn.f32 	%f412, %f175, %f172, %f396;
	fma.rn.f32 	%f413, %f175, %f173, %f397;
	fma.rn.f32 	%f414, %f175, %f174, %f398;
	ld.shared.u16 	%rs150, [%r86+1824];
	// begin inline asm
	{  cvt.f32.f16 %f176, %rs150;}

	// end inline asm
	fma.rn.f32 	%f415, %f176, %f171, %f399;
	fma.rn.f32 	%f416, %f176, %f172, %f400;
	fma.rn.f32 	%f417, %f176, %f173, %f401;
	fma.rn.f32 	%f418, %f176, %f174, %f402;
	ld.shared.u16 	%rs151, [%r86+1856];
	// begin inline asm
	{  cvt.f32.f16 %f177, %rs151;}

	// end inline asm
	fma.rn.f32 	%f419, %f177, %f171, %f403;
	fma.rn.f32 	%f420, %f177, %f172, %f404;
	fma.rn.f32 	%f421, %f177, %f173, %f405;
	fma.rn.f32 	%f422, %f177, %f174, %f406;
	ld.shared.u16 	%rs152, [%r86+1888];
	// begin inline asm
	{  cvt.f32.f16 %f178, %rs152;}

	// end inline asm
	fma.rn.f32 	%f423, %f178, %f171, %f407;
	fma.rn.f32 	%f424, %f178, %f172, %f408;
	fma.rn.f32 	%f425, %f178, %f173, %f409;
	fma.rn.f32 	%f426, %f178, %f174, %f410;
	ld.shared.u16 	%rs153, [%r82+30];
	// begin inline asm
	{  cvt.f32.f16 %f179, %rs153;}

	// end inline asm
	ld.shared.u16 	%rs154, [%r82+542];
	// begin inline asm
	{  cvt.f32.f16 %f180, %rs154;}

	// end inline asm
	ld.shared.u16 	%rs155, [%r82+1054];
	// begin inline asm
	{  cvt.f32.f16 %f181, %rs155;}

	// end inline asm
	ld.shared.u16 	%rs156, [%r82+1566];
	// begin inline asm
	{  cvt.f32.f16 %f182, %rs156;}

	// end inline asm
	ld.shared.u16 	%rs157, [%r86+1920];
	// begin inline asm
	{  cvt.f32.f16 %f183, %rs157;}

	// end inline asm
	fma.rn.f32 	%f454, %f183, %f179, %f411;
	fma.rn.f32 	%f450, %f183, %f180, %f412;
	fma.rn.f32 	%f446, %f183, %f181, %f413;
	fma.rn.f32 	%f455, %f183, %f182, %f414;
	ld.shared.u16 	%rs158, [%r86+1952];
	// begin inline asm
	{  cvt.f32.f16 %f184, %rs158;}

	// end inline asm
	fma.rn.f32 	%f453, %f184, %f179, %f415;
	fma.rn.f32 	%f449, %f184, %f180, %f416;
	fma.rn.f32 	%f445, %f184, %f181, %f417;
	fma.rn.f32 	%f456, %f184, %f182, %f418;
	ld.shared.u16 	%rs159, [%r86+1984];
	// begin inline asm
	{  cvt.f32.f16 %f185, %rs159;}

	// end inline asm
	fma.rn.f32 	%f452, %f185, %f179, %f419;
	fma.rn.f32 	%f448, %f185, %f180, %f420;
	fma.rn.f32 	%f444, %f185, %f181, %f421;
	fma.rn.f32 	%f457, %f185, %f182, %f422;
	ld.shared.u16 	%rs160, [%r86+2016];
	// begin inline asm
	{  cvt.f32.f16 %f186, %rs160;}

	// end inline asm
	fma.rn.f32 	%f451, %f186, %f179, %f423;
	fma.rn.f32 	%f447, %f186, %f180, %f424;
	fma.rn.f32 	%f443, %f186, %f181, %f425;
	fma.rn.f32 	%f458, %f186, %f182, %f426;
	bar.sync 	0;
	add.s32 	%r101, %r101, 1;
	setp.ne.s32 	%p27, %r101, 0;
	shl.b32 	%r87, %r46, 4;
	add.s32 	%r100, %r100, %r87;
	add.s32 	%r99, %r99, %r87;
	add.s32 	%r98, %r98, 16;
	add.s32 	%r97, %r97, 16;
	add.s32 	%r96, %r96, 16;
	add.s32 	%r95, %r95, 16;
	add.s32 	%r94, %r94, 16;
	add.s32 	%r93, %r93, 16;
	@%p27 bra 	$L__BB4_3;
$L__BB4_28:
	setp.ge.s32 	%p28, %r4, %r45;
	mul.lo.s32 	%r34, %r4, %r46;
	setp.ge.s32 	%p29, %r6, %r46;
	or.pred  	%p30, %p28, %p29;
	@%p30 bra 	$L__BB4_30;
	add.s32 	%r88, %r6, %r34;
	cvt.s64.s32 	%rd59, %r88;
	add.s64 	%rd60, %rd59, %rd4;
	shl.b64 	%rd61, %rd60, 2;
	add.s64 	%rd62, %rd1, %rd61;
	st.global.f32 	[%rd62], %f454;
$L__BB4_30:
	setp.ge.s32 	%p31, %r4, %r45;
	add.s32 	%r35, %r6, 16;
	setp.ge.s32 	%p32, %r35, %r46;
	cvt.s64.s32 	%rd63, %r34;
	cvt.s64.s32 	%rd5, %r6;
	add.s64 	%rd64, %rd5, %rd63;
	add.s64 	%rd65, %rd64, %rd4;
	shl.b64 	%rd66, %rd65, 2;
	add.s64 	%rd6, %rd1, %rd66;
	or.pred  	%p33, %p31, %p32;
	@%p33 bra 	$L__BB4_32;
	st.global.f32 	[%rd6+64], %f453;
$L__BB4_32:
	setp.ge.s32 	%p34, %r4, %r45;
	add.s32 	%r36, %r6, 32;
	setp.ge.s32 	%p35, %r36, %r46;
	or.pred  	%p36, %p34, %p35;
	@%p36 bra 	$L__BB4_34;
	st.global.f32 	[%rd6+128], %f452;
$L__BB4_34:
	setp.ge.s32 	%p37, %r4, %r45;
	add.s32 	%r37, %r6, 48;
	setp.ge.s32 	%p38, %r37, %r46;
	or.pred  	%p39, %p37, %p38;
	@%p39 bra 	$L__BB4_36;
	st.global.f32 	[%rd6+192], %f451;
$L__BB4_36:
	setp.ge.s32 	%p40, %r6, %r46;
	add.s32 	%r38, %r4, 16;
	setp.ge.s32 	%p41, %r38, %r45;
	shl.b32 	%r39, %r46, 4;
	add.s32 	%r40, %r34, %r39;
	or.pred  	%p42, %p41, %p40;
	@%p42 bra 	$L__BB4_38;
	add.s32 	%r89, %r6, %r40;
	cvt.s64.s32 	%rd67, %r89;
	add.s64 	%rd68, %rd67, %rd4;
	shl.b64 	%rd69, %rd68, 2;
	add.s64 	%rd70, %rd1, %rd69;
	st.global.f32 	[%rd70], %f450;
$L__BB4_38:
	setp.ge.s32 	%p43, %r38, %r45;
	setp.ge.s32 	%p44, %r35, %r46;
	cvt.s64.s32 	%rd71, %r40;
	add.s64 	%rd72, %rd5, %rd71;
	add.s64 	%rd73, %rd72, %rd4;
	shl.b64 	%rd74, %rd73, 2;
	add.s64 	%rd7, %rd1, %rd74;
	or.pred  	%p45, %p43, %p44;
	@%p45 bra 	$L__BB4_40;
	st.global.f32 	[%rd7+64], %f449;
$L__BB4_40:
	setp.ge.s32 	%p46, %r38, %r45;
	setp.ge.s32 	%p47, %r36, %r46;
	or.pred  	%p48, %p46, %p47;
	@%p48 bra 	$L__BB4_42;
	st.global.f32 	[%rd7+128], %f448;
$L__BB4_42:
	setp.ge.s32 	%p49, %r38, %r45;
	setp.ge.s32 	%p50, %r37, %r46;
	or.pred  	%p51, %p49, %p50;
	@%p51 bra 	$L__BB4_44;
	st.global.f32 	[%rd7+192], %f447;
$L__BB4_44:
	setp.ge.s32 	%p52, %r6, %r46;
	add.s32 	%r41, %r4, 32;
	setp.ge.s32 	%p53, %r41, %r45;
	shl.b32 	%r90, %r46, 5;
	add.s32 	%r42, %r90, %r34;
	or.pred  	%p54, %p53, %p52;
	@%p54 bra 	$L__BB4_46;
	add.s32 	%r91, %r6, %r42;
	cvt.s64.s32 	%rd75, %r91;
	add.s64 	%rd76, %rd75, %rd4;
	shl.b64 	%rd77, %rd76, 2;
	add.s64 	%rd78, %rd1, %rd77;
	st.global.f32 	[%rd78], %f446;
$L__BB4_46:
	setp.ge.s32 	%p55, %r41, %r45;
	setp.ge.s32 	%p56, %r35, %r46;
	cvt.s64.s32 	%rd79, %r42;
	add.s64 	%rd80, %rd5, %rd79;
	add.s64 	%rd81, %rd80, %rd4;
	shl.b64 	%rd82, %rd81, 2;
	add.s64 	%rd8, %rd1, %rd82;
	or.pred  	%p57, %p55, %p56;
	@%p57 bra 	$L__BB4_48;
	st.global.f32 	[%rd8+64], %f445;
$L__BB4_48:
	setp.ge.s32 	%p58, %r41, %r45;
	setp.ge.s32 	%p59, %r36, %r46;
	or.pred  	%p60, %p58, %p59;
	@%p60 bra 	$L__BB4_50;
	st.global.f32 	[%rd8+128], %f444;
$L__BB4_50:
	setp.ge.s32 	%p61, %r41, %r45;
	setp.ge.s32 	%p62, %r37, %r46;
	or.pred  	%p63, %p61, %p62;
	@%p63 bra 	$L__BB4_52;
	st.global.f32 	[%rd8+192], %f443;
$L__BB4_52:
	setp.ge.s32 	%p64, %r6, %r46;
	add.s32 	%r43, %r4, 48;
	setp.ge.s32 	%p65, %r43, %r45;
	add.s32 	%r44, %r42, %r39;
	or.pred  	%p66, %p65, %p64;
	@%p66 bra 	$L__BB4_54;
	add.s32 	%r92, %r6, %r44;
	cvt.s64.s32 	%rd83, %r92;
	add.s64 	%rd84, %rd83, %rd4;
	shl.b64 	%rd85, %rd84, 2;
	add.s64 	%rd86, %rd1, %rd85;
	st.global.f32 	[%rd86], %f455;
$L__BB4_54:
	setp.ge.s32 	%p67, %r43, %r45;
	setp.ge.s32 	%p68, %r35, %r46;
	cvt.s64.s32 	%rd87, %r44;
	add.s64 	%rd88, %rd5, %rd87;
	add.s64 	%rd89, %rd88, %rd4;
	shl.b64 	%rd90, %rd89, 2;
	add.s64 	%rd9, %rd1, %rd90;
	or.pred  	%p69, %p67, %p68;
	@%p69 bra 	$L__BB4_56;
	st.global.f32 	[%rd9+64], %f456;
$L__BB4_56:
	setp.ge.s32 	%p70, %r43, %r45;
	setp.ge.s32 	%p71, %r36, %r46;
	or.pred  	%p72, %p70, %p71;
	@%p72 bra 	$L__BB4_58;
	st.global.f32 	[%rd9+128], %f457;
$L__BB4_58:
	setp.ge.s32 	%p73, %r43, %r45;
	setp.ge.s32 	%p74, %r37, %r46;
	or.pred  	%p75, %p73, %p74;
	@%p75 bra 	$L__BB4_60;
	st.global.f32 	[%rd9+192], %f458;
$L__BB4_60:
	ret;

}
	// .globl	_Z11gemm_singlePKfS0_Pfiii
.visible .entry _Z11gemm_singlePKfS0_Pfiii(
	.param .u64 .ptr .align 1 _Z11gemm_singlePKfS0_Pfiii_param_0,
	.param .u64 .ptr .align 1 _Z11gemm_singlePKfS0_Pfiii_param_1,
	.param .u64 .ptr .align 1 _Z11gemm_singlePKfS0_Pfiii_param_2,
	.param .u32 _Z11gemm_singlePKfS0_Pfiii_param_3,
	.param .u32 _Z11gemm_singlePKfS0_Pfiii_param_4,
	.param .u32 _Z11gemm_singlePKfS0_Pfiii_param_5
)
{
	.reg .pred 	%p<26>;
	.reg .b32 	%r<74>;
	.reg .b32 	%f<181>;
	.reg .b64 	%rd<27>;
	// demoted variable
	.shared .align 4 .b8 _ZZ11gemm_singlePKfS0_PfiiiE2As[1024];
	// demoted variable
	.shared .align 4 .b8 _ZZ11gemm_singlePKfS0_PfiiiE2Bs[1024];
	ld.param.u64 	%rd4, [_Z11gemm_singlePKfS0_Pfiii_param_0];
	ld.param.u64 	%rd5, [_Z11gemm_singlePKfS0_Pfiii_param_1];
	ld.param.u32 	%r33, [_Z11gemm_singlePKfS0_Pfiii_param_3];
	ld.param.u32 	%r34, [_Z11gemm_singlePKfS0_Pfiii_param_4];
	ld.param.u32 	%r35, [_Z11gemm_singlePKfS0_Pfiii_param_5];
	cvta.to.global.u64 	%rd1, %rd5;
	cvta.to.global.u64 	%rd2, %rd4;
	mov.u32 	%r1, %tid.x;
	mov.u32 	%r2, %tid.y;
	mov.u32 	%r36, %ctaid.y;
	shl.b32 	%r37, %r36, 4;
	add.s32 	%r3, %r37, %r2;
	mov.u32 	%r38, %ctaid.x;
	shl.b32 	%r4, %r38, 4;
	add.s32 	%r5, %r4, %r1;
	setp.lt.s32 	%p1, %r35, 1;
	mov.f32 	%f180, 0f00000000;
	@%p1 bra 	$L__BB5_19;
	add.s32 	%r6, %r35, 15;
	mul.lo.s32 	%r7, %r35, %r3;
	shl.b32 	%r40, %r2, 6;
	mov.u32 	%r41, _ZZ11gemm_singlePKfS0_PfiiiE2As;
	add.s32 	%r8, %r41, %r40;
	mov.u32 	%r42, _ZZ11gemm_singlePKfS0_PfiiiE2Bs;
	shl.b32 	%r43, %r1, 2;
	add.s32 	%r10, %r42, %r43;
	add.s32 	%r9, %r10, %r40;
	setp.lt.u32 	%p2, %r35, 17;
	mov.f32 	%f180, 0f00000000;
	mov.b32 	%r73, 0;
	@%p2 bra 	$L__BB5_13;
	shr.u32 	%r45, %r6, 4;
	and.b32  	%r46, %r45, 134217726;
	neg.s32 	%r72, %r46;
	add.s32 	%r47, %r2, 16;
	mad.lo.s32 	%r48, %r34, %r47, %r1;
	add.s32 	%r69, %r48, %r4;
	mad.lo.s32 	%r49, %r2, %r34, %r1;
	add.s32 	%r68, %r49, %r4;
	add.s32 	%r66, %r1, %r7;
	mov.f32 	%f180, 0f00000000;
	mov.b32 	%r71, 16;
	cvt.u64.u32 	%rd10, %r7;
	cvt.u64.u32 	%rd11, %r1;
	mov.u32 	%r67, %r1;
	mov.u32 	%r70, %r2;
$L__BB5_3:
	setp.ge.s32 	%p3, %r3, %r33;
	setp.ge.s32 	%p4, %r67, %r35;
	mov.f32 	%f172, 0f00000000;
	or.pred  	%p5, %p3, %p4;
	@%p5 bra 	$L__BB5_5;
	mul.wide.u32 	%rd6, %r66, 4;
	add.s64 	%rd7, %rd2, %rd6;
	ld.global.nc.f32 	%f172, [%rd7];
$L__BB5_5:
	setp.ge.s32 	%p6, %r5, %r34;
	shl.b32 	%r50, %r1, 2;
	add.s32 	%r51, %r8, %r50;
	st.shared.f32 	[%r51], %f172;
	setp.ge.s32 	%p7, %r70, %r35;
	mov.f32 	%f173, 0f00000000;
	or.pred  	%p8, %p6, %p7;
	@%p8 bra 	$L__BB5_7;
	mul.wide.s32 	%rd8, %r68, 4;
	add.s64 	%rd9, %rd1, %rd8;
	ld.global.nc.f32 	%f173, [%rd9];
$L__BB5_7:
	st.shared.f32 	[%r9], %f173;
	bar.sync 	0;
	ld.shared.f32 	%f27, [%r8];
	ld.shared.f32 	%f28, [%r10];
	fma.rn.f32 	%f29, %f27, %f28, %f180;
	ld.shared.f32 	%f30, [%r8+4];
	ld.shared.f32 	%f31, [%r10+64];
	fma.rn.f32 	%f32, %f30, %f31, %f29;
	ld.shared.f32 	%f33, [%r8+8];
	ld.shared.f32 	%f34, [%r10+128];
	fma.rn.f32 	%f35, %f33, %f34, %f32;
	ld.shared.f32 	%f36, [%r8+12];
	ld.shared.f32 	%f37, [%r10+192];
	fma.rn.f32 	%f38, %f36, %f37, %f35;
	ld.shared.f32 	%f39, [%r8+16];
	ld.shared.f32 	%f40, [%r10+256];
	fma.rn.f32 	%f41, %f39, %f40, %f38;
	ld.shared.f32 	%f42, [%r8+20];
	ld.shared.f32 	%f43, [%r10+320];
	fma.rn.f32 	%f44, %f42, %f43, %f41;
	ld.shared.f32 	%f45, [%r8+24];
	ld.shared.f32 	%f46, [%r10+384];
	fma.rn.f32 	%f47, %f45, %f46, %f44;
	ld.shared.f32 	%f48, [%r8+28];
	ld.shared.f32 	%f49, [%r10+448];
	fma.rn.f32 	%f50, %f48, %f49, %f47;
	ld.shared.f32 	%f51, [%r8+32];
	ld.shared.f32 	%f52, [%r10+512];
	fma.rn.f32 	%f53, %f51, %f52, %f50;
	ld.shared.f32 	%f54, [%r8+36];
	ld.shared.f32 	%f55, [%r10+576];
	fma.rn.f32 	%f56, %f54, %f55, %f53;
	ld.shared.f32 	%f57, [%r8+40];
	ld.shared.f32 	%f58, [%r10+640];
	fma.rn.f32 	%f59, %f57, %f58, %f56;
	ld.shared.f32 	%f60, [%r8+44];
	ld.shared.f32 	%f61, [%r10+704];
	fma.rn.f32 	%f62, %f60, %f61, %f59;
	ld.shared.f32 	%f63, [%r8+48];
	ld.shared.f32 	%f64, [%r10+768];
	fma.rn.f32 	%f65, %f63, %f64, %f62;
	ld.shared.f32 	%f66, [%r8+52];
	ld.shared.f32 	%f67, [%r10+832];
	fma.rn.f32 	%f68, %f66, %f67, %f65;
	ld.shared.f32 	%f69, [%r8+56];
	ld.shared.f32 	%f70, [%r10+896];
	fma.rn.f32 	%f71, %f69, %f70, %f68;
	ld.shared.f32 	%f72, [%r8+60];
	ld.shared.f32 	%f73, [%r10+960];
	fma.rn.f32 	%f6, %f72, %f73, %f71;
	bar.sync 	0;
	add.s32 	%r52, %r67, 16;
	setp.ge.s32 	%p10, %r52, %r35;
	mov.f32 	%f174, 0f00000000;
	or.pred  	%p11, %p3, %p10;
	@%p11 bra 	$L__BB5_9;
	add.s32 	%r53, %r71, -16;
	cvt.u64.u32 	%rd12, %r53;
	add.s64 	%rd13, %rd12, %rd11;
	add.s64 	%rd14, %rd13, %rd10;
	shl.b64 	%rd15, %rd14, 2;
	add.s64 	%rd16, %rd2, %rd15;
	ld.global.nc.f32 	%f174, [%rd16+64];
$L__BB5_9:
	shl.b32 	%r54, %r1, 2;
	add.s32 	%r55, %r8, %r54;
	st.shared.f32 	[%r55], %f174;
	add.s32 	%r56, %r70, 16;
	setp.ge.s32 	%p13, %r56, %r35;
	mov.f32 	%f175, 0f00000000;
	or.pred  	%p14, %p6, %p13;
	@%p14 bra 	$L__BB5_11;
	mul.wide.s32 	%rd17, %r69, 4;
	add.s64 	%rd18, %rd1, %rd17;
	ld.global.nc.f32 	%f175, [%rd18];
$L__BB5_11:
	st.shared.f32 	[%r9], %f175;
	bar.sync 	0;
	ld.shared.f32 	%f75, [%r8];
	ld.shared.f32 	%f76, [%r10];
	fma.rn.f32 	%f77, %f75, %f76, %f6;
	ld.shared.f32 	%f78, [%r8+4];
	ld.shared.f32 	%f79, [%r10+64];
	fma.rn.f32 	%f80, %f78, %f79, %f77;
	ld.shared.f32 	%f81, [%r8+8];
	ld.shared.f32 	%f82, [%r10+128];
	fma.rn.f32 	%f83, %f81, %f82, %f80;
	ld.shared.f32 	%f84, [%r8+12];
	ld.shared.f32 	%f85, [%r10+192];
	fma.rn.f32 	%f86, %f84, %f85, %f83;
	ld.shared.f32 	%f87, [%r8+16];
	ld.shared.f32 	%f88, [%r10+256];
	fma.rn.f32 	%f89, %f87, %f88, %f86;
	ld.shared.f32 	%f90, [%r8+20];
	ld.shared.f32 	%f91, [%r10+320];
	fma.rn.f32 	%f92, %f90, %f91, %f89;
	ld.shared.f32 	%f93, [%r8+24];
	ld.shared.f32 	%f94, [%r10+384];
	fma.rn.f32 	%f95, %f93, %f94, %f92;
	ld.shared.f32 	%f96, [%r8+28];
	ld.shared.f32 	%f97, [%r10+448];
	fma.rn.f32 	%f98, %f96, %f97, %f95;
	ld.shared.f32 	%f99, [%r8+32];
	ld.shared.f32 	%f100, [%r10+512];
	fma.rn.f32 	%f101, %f99, %f100, %f98;
	ld.shared.f32 	%f102, [%r8+36];
	ld.shared.f32 	%f103, [%r10+576];
	fma.rn.f32 	%f104, %f102, %f103, %f101;
	ld.shared.f32 	%f105, [%r8+40];
	ld.shared.f32 	%f106, [%r10+640];
	fma.rn.f32 	%f107, %f105, %f106, %f104;
	ld.shared.f32 	%f108, [%r8+44];
	ld.shared.f32 	%f109, [%r10+704];
	fma.rn.f32 	%f110, %f108, %f109, %f107;
	ld.shared.f32 	%f111, [%r8+48];
	ld.shared.f32 	%f112, [%r10+768];
	fma.rn.f32 	%f113, %f111, %f112, %f110;
	ld.shared.f32 	%f114, [%r8+52];
	ld.shared.f32 	%f115, [%r10+832];
	fma.rn.f32 	%f116, %f114, %f115, %f113;
	ld.shared.f32 	%f117, [%r8+56];
	ld.shared.f32 	%f118, [%r10+896];
	fma.rn.f32 	%f119, %f117, %f118, %f116;
	ld.shared.f32 	%f120, [%r8+60];
	ld.shared.f32 	%f121, [%r10+960];
	fma.rn.f32 	%f180, %f120, %f121, %f119;
	bar.sync 	0;
	add.s32 	%r72, %r72, 2;
	add.s32 	%r71, %r71, 32;
	add.s32 	%r70, %r70, 32;
	shl.b32 	%r57, %r34, 5;
	add.s32 	%r69, %r69, %r57;
	add.s32 	%r68, %r68, %r57;
	add.s32 	%r67, %r67, 32;
	add.s32 	%r66, %r66, 32;
	setp.ne.s32 	%p15, %r72, 0;
	@%p15 bra 	$L__BB5_3;
	and.b32  	%r73, %r6, 2147483616;
$L__BB5_13:
	and.b32  	%r58, %r6, 16;
	setp.eq.s32 	%p16, %r58, 0;
	@%p16 bra 	$L__BB5_19;
	setp.ge.s32 	%p17, %r3, %r33;
	add.s32 	%r59, %r73, %r1;
	add.s32 	%r32, %r73, %r2;
	setp.ge.s32 	%p18, %r59, %r35;
	mov.f32 	%f178, 0f00000000;
	or.pred  	%p19, %p17, %p18;
	@%p19 bra 	$L__BB5_16;
	add.s32 	%r60, %r59, %r7;
	mul.wide.u32 	%rd19, %r60, 4;
	add.s64 	%rd20, %rd2, %rd19;
	ld.global.nc.f32 	%f178, [%rd20];
$L__BB5_16:
	setp.ge.s32 	%p20, %r5, %r34;
	mov.u32 	%r61, %tid.x;
	shl.b32 	%r62, %r61, 2;
	add.s32 	%r63, %r8, %r62;
	st.shared.f32 	[%r63], %f178;
	setp.ge.s32 	%p21, %r32, %r35;
	mov.f32 	%f179, 0f00000000;
	or.pred  	%p22, %p20, %p21;
	@%p22 bra 	$L__BB5_18;
	mad.lo.s32 	%r64, %r32, %r34, %r5;
	mul.wide.s32 	%rd21, %r64, 4;
	add.s64 	%rd22, %rd1, %rd21;
	ld.global.nc.f32 	%f179, [%rd22];
$L__BB5_18:
	st.shared.f32 	[%r9], %f179;
	bar.sync 	0;
	ld.shared.f32 	%f124, [%r8];
	ld.shared.f32 	%f125, [%r10];
	fma.rn.f32 	%f126, %f124, %f125, %f180;
	ld.shared.f32 	%f127, [%r8+4];
	ld.shared.f32 	%f128, [%r10+64];
	fma.rn.f32 	%f129, %f127, %f128, %f126;
	ld.shared.f32 	%f130, [%r8+8];
	ld.shared.f32 	%f131, [%r10+128];
	fma.rn.f32 	%f132, %f130, %f131, %f129;
	ld.shared.f32 	%f133, [%r8+12];
	ld.shared.f32 	%f134, [%r10+192];
	fma.rn.f32 	%f135, %f133, %f134, %f132;
	ld.shared.f32 	%f136, [%r8+16];
	ld.shared.f32 	%f137, [%r10+256];
	fma.rn.f32 	%f138, %f136, %f137, %f135;
	ld.shared.f32 	%f139, [%r8+20];
	ld.shared.f32 	%f140, [%r10+320];
	fma.rn.f32 	%f141, %f139, %f140, %f138;
	ld.shared.f32 	%f142, [%r8+24];
	ld.shared.f32 	%f143, [%r10+384];
	fma.rn.f32 	%f144, %f142, %f143, %f141;
	ld.shared.f32 	%f145, [%r8+28];
	ld.shared.f32 	%f146, [%r10+448];
	fma.rn.f32 	%f147, %f145, %f146, %f144;
	ld.shared.f32 	%f148, [%r8+32];
	ld.shared.f32 	%f149, [%r10+512];
	fma.rn.f32 	%f150, %f148, %f149, %f147;
	ld.shared.f32 	%f151, [%r8+36];
	ld.shared.f32 	%f152, [%r10+576];
	fma.rn.f32 	%f153, %f151, %f152, %f150;
	ld.shared.f32 	%f154, [%r8+40];
	ld.shared.f32 	%f155, [%r10+640];
	fma.rn.f32 	%f156, %f154, %f155, %f153;
	ld.shared.f32 	%f157, [%r8+44];
	ld.shared.f32 	%f158, [%r10+704];
	fma.rn.f32 	%f159, %f157, %f158, %f156;
	ld.shared.f32 	%f160, [%r8+48];
	ld.shared.f32 	%f161, [%r10+768];
	fma.rn.f32 	%f162, %f160, %f161, %f159;
	ld.shared.f32 	%f163, [%r8+52];
	ld.shared.f32 	%f164, [%r10+832];
	fma.rn.f32 	%f165, %f163, %f164, %f162;
	ld.shared.f32 	%f166, [%r8+56];
	ld.shared.f32 	%f167, [%r10+896];
	fma.rn.f32 	%f168, %f166, %f167, %f165;
	ld.shared.f32 	%f169, [%r8+60];
	ld.shared.f32 	%f170, [%r10+960];
	fma.rn.f32 	%f180, %f169, %f170, %f168;
	bar.sync 	0;
$L__BB5_19:
	setp.ge.s32 	%p23, %r3, %r33;
	setp.ge.s32 	%p24, %r5, %r34;
	or.pred  	%p25, %p23, %p24;
	@%p25 bra 	$L__BB5_21;
	ld.param.u64 	%rd26, [_Z11gemm_singlePKfS0_Pfiii_param_2];
	mad.lo.s32 	%r65, %r34, %r3, %r5;
	cvta.to.global.u64 	%rd23, %rd26;
	mul.wide.s32 	%rd24, %r65, 4;
	add.s64 	%rd25, %rd23, %rd24;
	st.global.f32 	[%rd25], %f180;
$L__BB5_21:
	ret;

}
	// .globl	_Z20convert_fp32_to_fp16PKfP6__halfi
.visible .entry _Z20convert_fp32_to_fp16PKfP6__halfi(
	.param .u64 .ptr .align 1 _Z20convert_fp32_to_fp16PKfP6__halfi_param_0,
	.param .u64 .ptr .align 1 _Z20convert_fp32_to_fp16PKfP6__halfi_param_1,
	.param .u32 _Z20convert_fp32_to_fp16PKfP6__halfi_param_2
)
{
	.reg .pred 	%p<2>;
	.reg .b16 	%rs<2>;
	.reg .b32 	%r<6>;
	.reg .b32 	%f<2>;
	.reg .b64 	%rd<9>;

	ld.param.u64 	%rd1, [_Z20convert_fp32_to_fp16PKfP6__halfi_param_0];
	ld.param.u64 	%rd2, [_Z20convert_fp32_to_fp16PKfP6__halfi_param_1];
	ld.param.u32 	%r2, [_Z20convert_fp32_to_fp16PKfP6__halfi_param_2];
	mov.u32 	%r3, %ctaid.x;
	mov.u32 	%r4, %ntid.x;
	mov.u32 	%r5, %tid.x;
	mad.lo.s32 	%r1, %r3, %r4, %r5;
	setp.ge.s32 	%p1, %r1, %r2;
	@%p1 bra 	$L__BB6_2;
	cvta.to.global.u64 	%rd3, %rd1;
	cvta.to.global.u64 	%rd4, %rd2;
	mul.wide.s32 	%rd5, %r1, 4;
	add.s64 	%rd6, %rd3, %rd5;
	ld.global.f32 	%f1, [%rd6];
	// begin inline asm
	{  cvt.rn.f16.f32 %rs1, %f1;}

	// end inline asm
	mul.wide.s32 	%rd7, %r1, 2;
	add.s64 	%rd8, %rd4, %rd7;
	st.global.u16 	[%rd8], %rs1;
$L__BB6_2:
	ret;

}


// ===== COMPILED SASS (sm_100) =====

	.target	sm_100

	.elftype	@"ET_EXEC"


//--------------------- .note.nv.tkinfo           --------------------------
	.section	.note.nv.tkinfo,"",@"SHT_NOTE"
	.sectionflags	@"SHF_NOTE_NV_TKINFO"
	.tkinfo
        /*0018*/ 	.word	0x00000002
        /*0030*/ 	.string	""
        /*0030*/ 	.string	"ptxas"
        /*0030*/ 	.string	"Cuda compilation tools, release 13.0, V13.0.88"
        /*0030*/ 	.string	"Build cuda_13.0.r13.0/compiler.36424714_0"
        /*0030*/ 	.string	"-arch sm_100 -m 64 "



//--------------------- .note.nv.cuinfo           --------------------------
	.section	.note.nv.cuinfo,"",@"SHT_NOTE"
	.sectionflags	@"SHF_NOTE_NV_CUINFO"
        /*0018*/ 	.short	0x0002
        /*001a*/ 	.short	0x0064
        /*001c*/ 	.short	0x0082
	.zero		2


//--------------------- .nv.info                  --------------------------
	.section	.nv.info,"",@"SHT_CUDA_INFO"
	.align	4


	//----- nvinfo : EIATTR_REGCOUNT
	.align		4
        /*0000*/ 	.byte	0x04, 0x2f
        /*0002*/ 	.short	(.L_1 - .L_0)
	.align		4
.L_0:
        /*0004*/ 	.word	index@(_Z18batched_gemm_basicPKfS0_Pfiiii)
        /*0008*/ 	.word	0x00000020


	//----- nvinfo : EIATTR_FRAME_SIZE
	.align		4
.L_1:
        /*000c*/ 	.byte	0x04, 0x11
        /*000e*/ 	.short	(.L_3 - .L_2)
	.align		4
.L_2:
        /*0010*/ 	.word	index@(_Z18batched_gemm_basicPKfS0_Pfiiii)
        /*0014*/ 	.word	0x00000000


	//----- nvinfo : EIATTR_REGCOUNT
	.align		4
.L_3:
        /*0018*/ 	.byte	0x04, 0x2f
        /*001a*/ 	.short	(.L_5 - .L_4)
	.align		4
.L_4:
        /*001c*/ 	.word	index@(_Z29batched_gemm_register_blockedPKfS0_Pfiiii)
        /*0020*/ 	.word	0x00000038


	//----- nvinfo : EIATTR_FRAME_SIZE
	.align		4
.L_5:
        /*0024*/ 	.byte	0x04, 0x11
        /*0026*/ 	.short	(.L_7 - .L_6)
	.align		4
.L_6:
        /*0028*/ 	.word	index@(_Z29batched_gemm_register_blockedPKfS0_Pfiiii)
        /*002c*/ 	.word	0x00000000


	//----- nvinfo : EIATTR_REGCOUNT
	.align		4
.L_7:
        /*0030*/ 	.byte	0x04, 0x2f
        /*0032*/ 	.short	(.L_9 - .L_8)
	.align		4
.L_8:
        /*0034*/ 	.word	index@(_Z28batched_gemm_mixed_precisionPK6__halfS1_Pfiiii)
        /*0038*/ 	.word	0x00000020


	//----- nvinfo : EIATTR_FRAME_SIZE
	.align		4
.L_9:
        /*003c*/ 	.byte	0x04, 0x11
        /*003e*/ 	.short	(.L_11 - .L_10)
	.align		4
.L_10:
        /*0040*/ 	.word	index@(_Z28batched_gemm_mixed_precisionPK6__halfS1_Pfiiii)
        /*0044*/ 	.word	0x00000000


	//----- nvinfo : EIATTR_REGCOUNT
	.align		4
.L_11:
        /*0048*/ 	.byte	0x04, 0x2f
        /*004a*/ 	.short	(.L_13 - .L_12)
	.align		4
.L_12:
        /*004c*/ 	.word	index@(_Z26batched_gemm_pointer_arrayPKPKfS2_PKPfiiii)
        /*0050*/ 	.word	0x00000028


	//----- nvinfo : EIATTR_FRAME_SIZE
	.align		4
.L_13:
        /*0054*/ 	.byte	0x04, 0x11
        /*0056*/ 	.short	(.L_15 - .L_14)
	.align		4
.L_14:
        /*0058*/ 	.word	index@(_Z26batched_gemm_pointer_arrayPKPKfS2_PKPfiiii)
        /*005c*/ 	.word	0x00000000


	//----- nvinfo : EIATTR_REGCOUNT
	.align		4
.L_15:
        /*0060*/ 	.byte	0x04, 0x2f
        /*0062*/ 	.short	(.L_17 - .L_16)
	.align		4
.L_16:
        /*0064*/ 	.word	index@(_Z35batched_gemm_mixed_register_blockedPK6__halfS1_Pfiiii)
        /*0068*/ 	.word	0x00000034


	//----- nvinfo : EIATTR_FRAME_SIZE
	.align		4
.L_17:
        /*006c*/ 	.byte	0x04, 0x11
        /*006e*/ 	.short	(.L_19 - .L_18)
	.align		4
.L_18:
        /*0070*/ 	.word	index@(_Z35batched_gemm_mixed_register_blockedPK6__halfS1_Pfiiii)
        /*0074*/ 	.word	0x00000000


	//----- nvinfo : EIATTR_REGCOUNT
	.align		4
.L_19:
        /*0078*/ 	.byte	0x04, 0x2f
        /*007a*/ 	.short	(.L_21 - .L_20)
	.align		4
.L_20:
        /*007c*/ 	.word	index@(_Z11gemm_singlePKfS0_Pfiii)
        /*0080*/ 	.word	0x00000020


	//----- nvinfo : EIATTR_FRAME_SIZE
	.align		4
.L_21:
        /*0084*/ 	.byte	0x04, 0x11
        /*0086*/ 	.short	(.L_23 - .L_22)
	.align		4
.L_22:
        /*0088*/ 	.word	index@(_Z11gemm_singlePKfS0_Pfiii)
        /*008c*/ 	.word	0x00000000


	//----- nvinfo : EIATTR_REGCOUNT
	.align		4
.L_23:
        /*0090*/ 	.byte	0x04, 0x2f
        /*0092*/ 	.short	(.L_25 - .L_24)
	.align		4
.L_24:
        /*0094*/ 	.word	index@(_Z20convert_fp32_to_fp16PKfP6__halfi)
        /*0098*/ 	.word	0x0000000a


	//----- nvinfo : EIATTR_FRAME_SIZE
	.align		4
.L_25:
        /*009c*/ 	.byte	0x04, 0x11
        /*009e*/ 	.short	(.L_27 - .L_26)
	.align		4
.L_26:
        /*00a0*/ 	.word	index@(_Z20convert_fp32_to_fp16PKfP6__halfi)
        /*00a4*/ 	.word	0x00000000


	//----- nvinfo : EIATTR_MIN_STACK_SIZE
	.align		4
.L_27:
        /*00a8*/ 	.byte	0x04, 0x12
        /*00aa*/ 	.short	(.L_29 - .L_28)
	.align		4
.L_28:
        /*00ac*/ 	.word	index@(_Z20convert_fp32_to_fp16PKfP6__halfi)
        /*00b0*/ 	.word	0x00000000


	//----- nvinfo : EIATTR_MIN_STACK_SIZE
	.align		4
.L_29:
        /*00b4*/ 	.byte	0x04, 0x12
        /*00b6*/ 	.short	(.L_31 - .L_30)
	.align		4
.L_30:
        /*00b8*/ 	.word	index@(_Z11gemm_singlePKfS0_Pfiii)
        /*00bc*/ 	.word	0x00000000


	//----- nvinfo : EIATTR_MIN_STACK_SIZE
	.align		4
.L_31:
        /*00c0*/ 	.byte	0x04, 0x12
        /*00c2*/ 	.short	(.L_33 - .L_32)
	.align		4
.L_32:
        /*00c4*/ 	.word	index@(_Z35batched_gemm_mixed_register_blockedPK6__halfS1_Pfiiii)
        /*00c8*/ 	.word	0x00000000


	//----- nvinfo : EIATTR_MIN_STACK_SIZE
	.align		4
.L_33:
        /*00cc*/ 	.byte	0x04, 0x12
        /*00ce*/ 	.short	(.L_35 - .L_34)
	.align		4
.L_34:
        /*00d0*/ 	.word	index@(_Z26batched_gemm_pointer_arrayPKPKfS2_PKPfiiii)
        /*00d4*/ 	.word	0x00000000


	//----- nvinfo : EIATTR_MIN_STACK_SIZE
	.align		4
.L_35:
        /*00d8*/ 	.byte	0x04, 0x12
        /*00da*/ 	.short	(.L_37 - .L_36)
	.align		4
.L_36:
        /*00dc*/ 	.word	index@(_Z28batched_gemm_mixed_precisionPK6__halfS1_Pfiiii)
        /*00e0*/ 	.word	0x00000000


	//----- nvinfo : EIATTR_MIN_STACK_SIZE
	.align		4
.L_37:
        /*00e4*/ 	.byte	0x04, 0x12
        /*00e6*/ 	.short	(.L_39 - .L_38)
	.align		4
.L_38:
        /*00e8*/ 	.word	index@(_Z29batched_gemm_register_blockedPKfS0_Pfiiii)
        /*00ec*/ 	.word	0x00000000


	//----- nvinfo : EIATTR_MIN_STACK_SIZE
	.align		4
.L_39:
        /*00f0*/ 	.byte	0x04, 0x12
        /*00f2*/ 	.short	(.L_41 - .L_40)
	.align		4
.L_40:
        /*00f4*/ 	.word	index@(_Z18batched_gemm_basicPKfS0_Pfiiii)
        /*00f8*/ 	.word	0x00000000
.L_41:


//--------------------- .nv.compat                --------------------------
	.section	.nv.compat,"",@"SHT_CUDA_COMPAT_INFO"
	.align	4
        /*0000*/ 	.byte	0x02, 0x09, 0x00, 0x00, 0x02, 0x02, 0x01, 0x00, 0x02, 0x05, 0x05, 0x00, 0x03, 0x07, 0x01, 0x01
        /*0010*/ 	.byte	0x02, 0x03, 0x00, 0x00, 0x02, 0x06, 0x01, 0x00, 0x04, 0x0b, 0x08, 0x00, 0x09, 0x00, 0x00, 0x00
        /*0020*/ 	.byte	0x00, 0x00, 0x00, 0x00


//--------------------- .nv.info._Z20convert_fp32_to_fp16PKfP6__halfi --------------------------
	.section	.nv.info._Z20convert_fp32_to_fp16PKfP6__halfi,"",@"SHT_CUDA_INFO"
	.sectionflags	@""
	.align	4


	//----- nvinfo : EIATTR_CUDA_API_VERSION
	.align		4
        /*0000*/ 	.byte	0x04, 0x37
        /*0002*/ 	.short	(.L_43 - .L_42)
.L_42:
        /*0004*/ 	.word	0x00000082


	//----- nvinfo : EIATTR_KPARAM_INFO
	.align		4
.L_43:
        /*0008*/ 	.byte	0x04, 0x17
        /*000a*/ 	.short	(.L_45 - .L_44)
.L_44:
        /*000c*/ 	.word	0x00000000
        /*0010*/ 	.short	0x0002
        /*0012*/ 	.short	0x0010
        /*0014*/ 	.byte	0x00, 0xf0, 0x11, 0x00


	//----- nvinfo : EIATTR_KPARAM_INFO
	.align		4
.L_45:
        /*0018*/ 	.byte	0x04, 0x17
        /*001a*/ 	.short	(.L_47 - .L_46)
.L_46:
        /*001c*/ 	.word	0x00000000
        /*0020*/ 	.short	0x0001
        /*0022*/ 	.short	0x0008
        /*0024*/ 	.byte	0x00, 0xf5, 0x21, 0x00


	//----- nvinfo : EIATTR_KPARAM_INFO
	.align		4
.L_47:
        /*0028*/ 	.byte	0x04, 0x17
        /*002a*/ 	.short	(.L_49 - .L_48)
.L_48:
        /*002c*/ 	.word	0x00000000
        /*0030*/ 	.short	0x0000
        /*0032*/ 	.short	0x0000
        /*0034*/ 	.byte	0x00, 0xf5, 0x21, 0x00


	//----- nvinfo : EIATTR_SPARSE_MMA_MASK
	.align		4
.L_49:
        /*0038*/ 	.byte	0x03, 0x50
        /*003a*/ 	.short	0x0000


	//----- nvinfo : EIATTR_MAXREG_COUNT
	.align		4
        /*003c*/ 	.byte	0x03, 0x1b
        /*003e*/ 	.short	0x00ff


	//----- nvinfo : EIATTR_MERCURY_ISA_VERSION
	.align		4
        /*0040*/ 	.byte	0x03, 0x5f
        /*0042*/ 	.short	0x0101


	//----- nvinfo : EIATTR_VRC_CTA_INIT_COUNT
	.align		4
        /*0044*/ 	.byte	0x02, 0x4a
	.zero		1
	.zero		1


	//----- nvinfo : EIATTR_EXIT_INSTR_OFFSETS
	.align		4
        /*0048*/ 	.byte	0x04, 0x1c
        /*004a*/ 	.short	(.L_51 - .L_50)


	//   ....[0]....
.L_50:
        /*004c*/ 	.word	0x00000070


	//   ....[1]....
        /*0050*/ 	.word	0x00000100


	//----- nvinfo : EIATTR_CBANK_PARAM_SIZE
	.align		4
.L_51:
        /*0054*/ 	.byte	0x03, 0x19
        /*0056*/ 	.short	0x0014


	//----- nvinfo : EIATTR_PARAM_CBANK
	.align		4
        /*0058*/ 	.byte	0x04, 0x0a
        /*005a*/ 	.short	(.L_53 - .L_52)
	.align		4
.L_52:
        /*005c*/ 	.word	index@(.nv.constant0._Z20convert_fp32_to_fp16PKfP6__halfi)
        /*0060*/ 	.short	0x0380
        /*0062*/ 	.short	0x0014


	//----- nvinfo : EIATTR_SW_WAR
	.align		4
.L_53:
        /*0064*/ 	.byte	0x04, 0x36
        /*0066*/ 	.short	(.L_55 - .L_54)
.L_54:
        /*0068*/ 	.word	0x00000008
.L_55:


//--------------------- .nv.info._Z11gemm_singlePKfS0_Pfiii --------------------------
	.section	.nv.info._Z11gemm_singlePKfS0_Pfiii,"",@"SHT_CUDA_INFO"
	.sectionflags	@""
	.align	4


	//----- nvinfo : EIATTR_CUDA_API_VERSION
	.align		4
        /*0000*/ 	.byte	0x04, 0x37
        /*0002*/ 	.short	(.L_57 - .L_56)
.L_56:
        /*0004*/ 	.word	0x00000082


	//----- nvinfo : EIATTR_KPARAM_INFO
	.align		4
.L_57:
        /*0008*/ 	.byte	0x04, 0x17
        /*000a*/ 	.short	(.L_59 - .L_58)
.L_58:
        /*000c*/ 	.word	0x00000000
        /*0010*/ 	.short	0x0005
        /*0012*/ 	.short	0x0020
        /*0014*/ 	.byte	0x00, 0xf0, 0x11, 0x00


	//----- nvinfo : EIATTR_KPARAM_INFO
	.align		4
.L_59:
        /*0018*/ 	.byte	0x04, 0x17
        /*001a*/ 	.short	(.L_61 - .L_60)
.L_60:
        /*001c*/ 	.word	0x00000000
        /*0020*/ 	.short	0x0004
        /*0022*/ 	.short	0x001c
        /*0024*/ 	.byte	0x00, 0xf0, 0x11, 0x00


	//----- nvinfo : EIATTR_KPARAM_INFO
	.align		4
.L_61:
        /*0028*/ 	.byte	0x04, 0x17
        /*002a*/ 	.short	(.L_63 - .L_62)
.L_62:
        /*002c*/ 	.word	0x00000000
        /*0030*/ 	.short	0x0003
        /*0032*/ 	.short	0x0018
        /*0034*/ 	.byte	0x00, 0xf0, 0x11, 0x00


	//----- nvinfo : EIATTR_KPARAM_INFO
	.align		4
.L_63:
        /*0038*/ 	.byte	0x04, 0x17
        /*003a*/ 	.short	(.L_65 - .L_64)
.L_64:
        /*003c*/ 	.word	0x00000000
        /*0040*/ 	.short	0x0002
        /*0042*/ 	.short	0x0010
        /*0044*/ 	.byte	0x00, 0xf5, 0x21, 0x00


	//----- nvinfo : EIATTR_KPARAM_INFO
	.align		4
.L_65:
        /*0048*/ 	.byte	0x04, 0x17
        /*004a*/ 	.short	(.L_67 - .L_66)
.L_66:
        /*004c*/ 	.word	0x00000000
        /*0050*/ 	.short	0x0001
        /*0052*/ 	.short	0x0008
        /*0054*/ 	.byte	0x00, 0xf5, 0x21, 0x00


	//----- nvinfo : EIATTR_KPARAM_INFO
	.align		4
.L_67:
        /*0058*/ 	.byte	0x04, 0x17
        /*005a*/ 	.short	(.L_69 - .L_68)
.L_68:
        /*005c*/ 	.word	0x00000000
        /*0060*/ 	.short	0x0000
        /*0062*/ 	.short	0x0000
        /*0064*/ 	.byte	0x00, 0xf5, 0x21, 0x00


	//----- nvinfo : EIATTR_SPARSE_MMA_MASK
	.align		4
.L_69:
        /*0068*/ 	.byte	0x03, 0x50
        /*006a*/ 	.short	0x0000


	//----- nvinfo : EIATTR_MAXREG_COUNT
	.align		4
        /*006c*/ 	.byte	0x03, 0x1b
        /*006e*/ 	.short	0x00ff


	//----- nvinfo : EIATTR_NUM_BARRIERS
	.align		4
        /*0070*/ 	.byte	0x02, 0x4c
        /*0072*/ 	.byte	0x01
	.zero		1


	//----- nvinfo : EIATTR_MERCURY_ISA_VERSION
	.align		4
        /*0074*/ 	.byte	0x03, 0x5f
        /*0076*/ 	.short	0x0101


	//----- nvinfo : EIATTR_VRC_CTA_INIT_COUNT
	.align		4
        /*0078*/ 	.byte	0x02, 0x4a
	.zero		1
	.zero		1


	//----- nvinfo : EIATTR_EXIT_INSTR_OFFSETS
	.align		4
        /*007c*/ 	.byte	0x04, 0x1c
        /*007e*/ 	.short	(.L_71 - .L_70)


	//   ....[0]....
.L_70:
        /*0080*/ 	.word	0x00000e10


	//   ....[1]....
        /*0084*/ 	.word	0x00000e60


	//----- nvinfo : EIATTR_CBANK_PARAM_SIZE
	.align		4
.L_71:
        /*0088*/ 	.byte	0x03, 0x19
        /*008a*/ 	.short	0x0024


	//----- nvinfo : EIATTR_PARAM_CBANK
	.align		4
        /*008c*/ 	.byte	0x04, 0x0a
        /*008e*/ 	.short	(.L_73 - .L_72)
	.align		4
.L_72:
        /*0090*/ 	.word	index@(.nv.constant0._Z11gemm_singlePKfS0_Pfiii)
        /*0094*/ 	.short	0x0380
        /*0096*/ 	.short	0x0024


	//----- nvinfo : EIATTR_SW_WAR
	.align		4
.L_73:
        /*0098*/ 	.byte	0x04, 0x36
        /*009a*/ 	.short	(.L_75 - .L_74)
.L_74:
        /*009c*/ 	.word	0x00000008
.L_75:


//--------------------- .nv.info._Z35batched_gemm_mixed_register_blockedPK6__halfS1_Pfiiii --------------------------
	.section	.nv.info._Z35batched_gemm_mixed_register_blockedPK6__halfS1_Pfiiii,"",@"SHT_CUDA_INFO"
	.sectionflags	@""
	.align	4


	//----- nvinfo : EIATTR_CUDA_API_VERSION
	.align		4
        /*0000*/ 	.byte	0x04, 0x37
        /*0002*/ 	.short	(.L_77 - .L_76)
.L_76:
        /*0004*/ 	.word	0x00000082


	//----- nvinfo : EIATTR_KPARAM_INFO
	.align		4
.L_77:
        /*0008*/ 	.byte	0x04, 0x17
        /*000a*/ 	.short	(.L_79 - .L_78)
.L_78:
        /*000c*/ 	.word	0x00000000
        /*0010*/ 	.short	0x0006
        /*0012*/ 	.short	0x0024
        /*0014*/ 	.byte	0x00, 0xf0, 0x11, 0x00


	//----- nvinfo : EIATTR_KPARAM_INFO
	.align		4
.L_79:
        /*0018*/ 	.byte	0x04, 0x17
        /*001a*/ 	.short	(.L_81 - .L_80)
.L_80:
        /*001c*/ 	.word	0x00000000
        /*0020*/ 	.short	0x0005
        /*0022*/ 	.short	0x0020
        /*0024*/ 	.byte	0x00, 0xf0, 0x11, 0x00


	//----- nvinfo : EIATTR_KPARAM_INFO
	.align		4
.L_81:
        /*0028*/ 	.byte	0x04, 0x17
        /*002a*/ 	.short	(.L_83 - .L_82)
.L_82:
        /*002c*/ 	.word	0x00000000
        /*0030*/ 	.short	0x0004
        /*0032*/ 	.short	0x001c
        /*0034*/ 	.byte	0x00, 0xf0, 0x11, 0x00


	//----- nvinfo : EIATTR_KPARAM_INFO
	.align		4
.L_83:
        /*0038*/ 	.byte	0x04, 0x17
        /*003a*/ 	.short	(.L_85 - .L_84)
.L_84:
        /*003c*/ 	.word	0x00000000
        /*0040*/ 	.short	0x0003
        /*0042*/ 	.short	0x0018
        /*0044*/ 	.byte	0x00, 0xf0, 0x11, 0x00


	//----- nvinfo : EIATTR_KPARAM_INFO
	.align		4
.L_85:
        /*0048*/ 	.byte	0x04, 0x17
        /*004a*/ 	.short	(.L_87 - .L_86)
.L_86:
        /*004c*/ 	.word	0x00000000
        /*0050*/ 	.short	0x0002
        /*0052*/ 	.short	0x0010
        /*0054*/ 	.byte	0x00, 0xf5, 0x21, 0x00


	//----- nvinfo : EIATTR_KPARAM_INFO
	.align		4
.L_87:
        /*0058*/ 	.byte	0x04, 0x17
        /*005a*/ 	.short	(.L_89 - .L_88)
.L_88:
        /*005c*/ 	.word	0x00000000
        /*0060*/ 	.short	0x0001
        /*0062*/ 	.short	0x0008
        /*0064*/ 	.byte	0x00, 0xf5, 0x21, 0x00


	//----- nvinfo : EIATTR_KPARAM_INFO
	.align		4
.L_89:
        /*0068*/ 	.byte	0x04, 0x17
        /*006a*/ 	.short	(.L_91 - .L_90)
.L_90:
        /*006c*/ 	.word	0x00000000
        /*0070*/ 	.short	0x0000
        /*0072*/ 	.short	0x0000
        /*0074*/ 	.byte	0x00, 0xf5, 0x21, 0x00


	//----- nvinfo : EIATTR_SPARSE_MMA_MASK
	.align		4
.L_91:
        /*0078*/ 	.byte	0x03, 0x50
        /*007a*/ 	.short	0x0000


	//----- nvinfo : EIATTR_MAXREG_COUNT
	.align		4
        /*007c*/ 	.byte	0x03, 0x1b
        /*007e*/ 	.short	0x00ff


	//----- nvinfo : EIATTR_NUM_BARRIERS
	.align		4
        /*0080*/ 	.byte	0x02, 0x4c
        /*0082*/ 	.byte	0x01
	.zero		1


	//----- nvinfo : EIATTR_MERCURY_ISA_VERSION
	.align		4
        /*0084*/ 	.byte	0x03, 0x5f
        /*0086*/ 	.short	0x0101


	//----- nvinfo : EIATTR_VRC_CTA_INIT_COUNT
	.align		4
        /*0088*/ 	.byte	0x02, 0x4a
	.zero		1
	.zero		1


	//----- nvinfo : EIATTR_EXIT_INSTR_OFFSETS
	.align		4
        /*008c*/ 	.byte	0x04, 0x1c
        /*008e*/ 	.short	(.L_93 - .L_92)


	//   ....[0]....
.L_92:
        /*0090*/ 	.word	0x00000040


	//   ....[1]....
        /*0094*/ 	.word	0x00002cf0


	//   ....[2]....
        /*0098*/ 	.word	0x00002d10


	//----- nvinfo : EIATTR_CBANK_PARAM_SIZE
	.align		4
.L_93:
        /*009c*/ 	.byte	0x03, 0x19
        /*009e*/ 	.short	0x0028


	//----- nvinfo : EIATTR_PARAM_CBANK
	.align		4
        /*00a0*/ 	.byte	0x04, 0x0a
        /*00a2*/ 	.short	(.L_95 - .L_94)
	.align		4
.L_94:
        /*00a4*/ 	.word	index@(.nv.constant0._Z35batched_gemm_mixed_register_blockedPK6__halfS1_Pfiiii)
        /*00a8*/ 	.short	0x0380
        /*00aa*/ 	.short	0x0028


	//----- nvinfo : EIATTR_SW_WAR
	.align		4
.L_95:
        /*00ac*/ 	.byte	0x04, 0x36
        /*00ae*/ 	.short	(.L_97 - .L_96)
.L_96:
        /*00b0*/ 	.word	0x00000008
.L_97:


//--------------------- .nv.info._Z26batched_gemm_pointer_arrayPKPKfS2_PKPfiiii --------------------------
	.section	.nv.info._Z26batched_gemm_pointer_arrayPKPKfS2_PKPfiiii,"",@"SHT_CUDA_INFO"
	.sectionflags	@""
	.align	4


	//----- nvinfo : EIATTR_CUDA_API_VERSION
	.align		4
        /*0000*/ 	.byte	0x04, 0x37
        /*0002*/ 	.short	(.L_99 - .L_98)
.L_98:
        /*0004*/ 	.word	0x00000082


	//----- nvinfo : EIATTR_KPARAM_INFO
	.align		4
.L_99:
        /*0008*/ 	.byte	0x04, 0x17
        /*000a*/ 	.short	(.L_101 - .L_100)
.L_100:
        /*000c*/ 	.word	0x00000000
        /*0010*/ 	.short	0x0006
        /*0012*/ 	.short	0x0024
        /*0014*/ 	.byte	0x00, 0xf0, 0x11, 0x00


	//----- nvinfo : EIATTR_KPARAM_INFO
	.align		4
.L_101:
        /*0018*/ 	.byte	0x04, 0x17
        /*001a*/ 	.short	(.L_103 - .L_102)
.L_102:
        /*001c*/ 	.word	0x00000000
        /*0020*/ 	.short	0x0005
        /*0022*/ 	.short	0x0020
        /*0024*/ 	.byte	0x00, 0xf0, 0x11, 0x00


	//----- nvinfo : EIATTR_KPARAM_INFO
	.align		4
.L_103:
        /*0028*/ 	.byte	0x04, 0x17
        /*002a*/ 	.short	(.L_105 - .L_104)
.L_104:
        /*002c*/ 	.word	0x00000000
        /*0030*/ 	.short	0x0004
        /*0032*/ 	.short	0x001c
        /*0034*/ 	.byte	0x00, 0xf0, 0x11, 0x00


	//----- nvinfo : EIATTR_KPARAM_INFO
	.align		4
.L_105:
        /*0038*/ 	.byte	0x04, 0x17
        /*003a*/ 	.short	(.L_107 - .L_106)
.L_106:
        /*003c*/ 	.word	0x00000000
        /*0040*/ 	.short	0x0003
        /*0042*/ 	.short	0x0018
        /*0044*/ 	.byte	0x00, 0xf0, 0x11, 0x00


	//----- nvinfo : EIATTR_KPARAM_INFO
	.align		4
.L_107:
        /*0048*/ 	.byte	0x04, 0x17
        /*004a*/ 	.short	(.L_109 - .L_108)
.L_108:
        /*004c*/ 	.word	0x00000000
        /*0050*/ 	.short	0x0002
        /*0052*/ 	.short	0x0010
        /*0054*/ 	.byte	0x00, 0xf5, 0x21, 0x00


	//----- nvinfo : EIATTR_KPARAM_INFO
	.align		4
.L_109:
        /*0058*/ 	.byte	0x04, 0x17
        /*005a*/ 	.short	(.L_111 - .L_110)
.L_110:
        /*005c*/ 	.word	0x00000000
        /*0060*/ 	.short	0x0001
        /*0062*/ 	.short	0x0008
        /*0064*/ 	.byte	0x00, 0xf5, 0x21, 0x00


	//----- nvinfo : EIATTR_KPARAM_INFO
	.align		4
.L_111:
        /*0068*/ 	.byte	0x04, 0x17
        /*006a*/ 	.short	(.L_113 - .L_112)
.L_112:
        /*006c*/ 	.word	0x00000000
        /*0070*/ 	.short	0x0000
        /*0072*/ 	.short	0x0000
        /*0074*/ 	.byte	0x00, 0xf5, 0x21, 0x00


	//----- nvinfo : EIATTR_SPARSE_MMA_MASK
	.align		4
.L_113:
        /*0078*/ 	.byte	0x03, 0x50
        /*007a*/ 	.short	0x0000


	//----- nvinfo : EIATTR_MAXREG_COUNT
	.align		4
        /*007c*/ 	.byte	0x03, 0x1b
        /*007e*/ 	.short	0x00ff


	//----- nvinfo : EIATTR_NUM_BARRIERS
	.align		4
        /*0080*/ 	.byte	0x02, 0x4c
        /*0082*/ 	.byte	0x01
	.zero		1


	//----- nvinfo : EIATTR_MERCURY_ISA_VERSION
	.align		4
        /*0084*/ 	.byte	0x03, 0x5f
        /*0086*/ 	.short	0x0101


	//----- nvinfo : EIATTR_VRC_CTA_INIT_COUNT
	.align		4
        /*0088*/ 	.byte	0x02, 0x4a
	.zero		1
	.zero		1


	//----- nvinfo : EIATTR_EXIT_INSTR_OFFSETS
	.align		4
        /*008c*/ 	.byte	0x04, 0x1c
        /*008e*/ 	.short	(.L_115 - .L_114)


	//   ....[0]....
.L_114:
        /*0090*/ 	.word	0x00000040


	//   ....[1]....
        /*0094*/ 	.word	0x00000f00


	//   ....[2]....
        /*0098*/ 	.word	0x00000f40


	//----- nvinfo : EIATTR_CBANK_PARAM_SIZE
	.align		4
.L_115:
        /*009c*/ 	.byte	0x03, 0x19
        /*009e*/ 	.short	0x0028


	//----- nvinfo : EIATTR_PARAM_CBANK
	.align		4
        /*00a0*/ 	.byte	0x04, 0x0a
        /*00a2*/ 	.short	(.L_117 - .L_116)
	.align		4
.L_116:
        /*00a4*/ 	.word	index@(.nv.constant0._Z26batched_gemm_pointer_arrayPKPKfS2_PKPfiiii)
        /*00a8*/ 	.short	0x0380
        /*00aa*/ 	.short	0x0028


	//----- nvinfo : EIATTR_SW_WAR
	.align		4
.L_117:
        /*00ac*/ 	.byte	0x04, 0x36
        /*00ae*/ 	.short	(.L_119 - .L_118)
.L_118:
        /*00b0*/ 	.word	0x00000008
.L_119:


//--------------------- .nv.info._Z28batched_gemm_mixed_precisionPK6__halfS1_Pfiiii --------------------------
	.section	.nv.info._Z28batched_gemm_mixed_precisionPK6__halfS1_Pfiiii,"",@"SHT_CUDA_INFO"
	.sectionflags	@""
	.align	4


	//----- nvinfo : EIATTR_CUDA_API_VERSION
	.align		4
        /*0000*/ 	.byte	0x04, 0x37
        /*0002*/ 	.short	(.L_121 - .L_120)
.L_120:
        /*0004*/ 	.word	0x00000082


	//----- nvinfo : EIATTR_KPARAM_INFO
	.align		4
.L_121:
        /*0008*/ 	.byte	0x04, 0x17
        /*000a*/ 	.short	(.L_123 - .L_122)
.L_122:
        /*000c*/ 	.word	0x00000000
        /*0010*/ 	.short	0x0006
        /*0012*/ 	.short	0x0024
        /*0014*/ 	.byte	0x00, 0xf0, 0x11, 0x00


	//----- nvinfo : EIATTR_KPARAM_INFO
	.align		4
.L_123:
        /*0018*/ 	.byte	0x04, 0x17
        /*001a*/ 	.short	(.L_125 - .L_124)
.L_124:
        /*001c*/ 	.word	0x00000000
        /*0020*/ 	.short	0x0005
        /*0022*/ 	.short	0x0020
        /*0024*/ 	.byte	0x00, 0xf0, 0x11, 0x00


	//----- nvinfo : EIATTR_KPARAM_INFO
	.align		4
.L_125:
        /*0028*/ 	.byte	0x04, 0x17
        /*002a*/ 	.short	(.L_127 - .L_126)
.L_126:
        /*002c*/ 	.word	0x00000000
        /*0030*/ 	.short	0x0004
        /*0032*/ 	.short	0x001c
        /*0034*/ 	.byte	0x00, 0xf0, 0x11, 0x00


	//----- nvinfo : EIATTR_KPARAM_INFO
	.align		4
.L_127:
        /*0038*/ 	.byte	0x04, 0x17
        /*003a*/ 	.short	(.L_129 - .L_128)
.L_128:
        /*003c*/ 	.word	0x00000000
        /*0040*/ 	.short	0x0003
        /*0042*/ 	.short	0x0018
        /*0044*/ 	.byte	0x00, 0xf0, 0x11, 0x00


	//----- nvinfo : EIATTR_KPARAM_INFO
	.align		4
.L_129:
        /*0048*/ 	.byte	0x04, 0x17
        /*004a*/ 	.short	(.L_131 - .L_130)
.L_130:
        /*004c*/ 	.word	0x00000000
        /*0050*/ 	.short	0x0002
        /*0052*/ 	.short	0x0010
        /*0054*/ 	.byte	0x00, 0xf5, 0x21, 0x00


	//----- nvinfo : EIATTR_KPARAM_INFO
	.align		4
.L_131:
        /*0058*/ 	.byte	0x04, 0x17
        /*005a*/ 	.short	(.L_133 - .L_132)
.L_132:
        /*005c*/ 	.word	0x00000000
        /*0060*/ 	.short	0x0001
        /*0062*/ 	.short	0x0008
        /*0064*/ 	.byte	0x00, 0xf5, 0x21, 0x00


	//----- nvinfo : EIATTR_KPARAM_INFO
	.align		4
.L_133:
        /*0068*/ 	.byte	0x04, 0x17
        /*006a*/ 	.short	(.L_135 - .L_134)
.L_134:
        /*006c*/ 	.word	0x00000000
        /*0070*/ 	.short	0x0000
        /*0072*/ 	.short	0x0000
        /*0074*/ 	.byte	0x00, 0xf5, 0x21, 0x00


	//----- nvinfo : EIATTR_SPARSE_MMA_MASK
	.align		4
.L_135:
        /*0078*/ 	.byte	0x03, 0x50
        /*007a*/ 	.short	0x0000


	//----- nvinfo : EIATTR_MAXREG_COUNT
	.align		4
        /*007c*/ 	.byte	0x03, 0x1b
        /*007e*/ 	.short	0x00ff


	//----- nvinfo : EIATTR_NUM_BARRIERS
	.align		4
        /*0080*/ 	.byte	0x02, 0x4c
        /*0082*/ 	.byte	0x01
	.zero		1


	//----- nvinfo : EIATTR_MERCURY_ISA_VERSION
	.align		4
        /*0084*/ 	.byte	0x03, 0x5f
        /*0086*/ 	.short	0x0101


	//----- nvinfo : EIATTR_VRC_CTA_INIT_COUNT
	.align		4
        /*0088*/ 	.byte	0x02, 0x4a
	.zero		1
	.zero		1


	//----- nvinfo : EIATTR_EXIT_INSTR_OFFSETS
	.align		4
        /*008c*/ 	.byte	0x04, 0x1c
        /*008e*/ 	.short	(.L_137 - .L_136)


	//   ....[0]....
.L_136:
        /*0090*/ 	.word	0x00000040


	//   ....[1]....
        /*0094*/ 	.word	0x000008f0


	//   ....[2]....
        /*0098*/ 	.word	0x00000990


	//----- nvinfo : EIATTR_CBANK_PARAM_SIZE
	.align		4
.L_137:
        /*009c*/ 	.byte	0x03, 0x19
        /*009e*/ 	.short	0x0028


	//----- nvinfo : EIATTR_PARAM_CBANK
	.align		4
        /*00a0*/ 	.byte	0x04, 0x0a
        /*00a2*/ 	.short	(.L_139 - .L_138)
	.align		4
.L_138:
        /*00a4*/ 	.word	index@(.nv.constant0._Z28batched_gemm_mixed_precisionPK6__halfS1_Pfiiii)
        /*00a8*/ 	.short	0x0380
        /*00aa*/ 	.short	0x0028


	//----- nvinfo : EIATTR_SW_WAR
	.align		4
.L_139:
        /*00ac*/ 	.byte	0x04, 0x36
        /*00ae*/ 	.short	(.L_141 - .L_140)
.L_140:
        /*00b0*/ 	.word	0x00000008
.L_141:


//--------------------- .nv.info._Z29batched_gemm_register_blockedPKfS0_Pfiiii --------------------------
	.section	.nv.info._Z29batched_gemm_register_blockedPKfS0_Pfiiii,"",@"SHT_CUDA_INFO"
	.sectionflags	@""
	.align	4


	//----- nvinfo : EIATTR_CUDA_API_VERSION
	.align		4
        /*0000*/ 	.byte	0x04, 0x37
        /*0002*/ 	.short	(.L_143 - .L_142)
.L_142:
        /*0004*/ 	.word	0x00000082


	//----- nvinfo : EIATTR_KPARAM_INFO
	.align		4
.L_143:
        /*0008*/ 	.byte	0x04, 0x17
        /*000a*/ 	.short	(.L_145 - .L_144)
.L_144:
        /*000c*/ 	.word	0x00000000
        /*0010*/ 	.short	0x0006
        /*0012*/ 	.short	0x0024
        /*0014*/ 	.byte	0x00, 0xf0, 0x11, 0x00


	//----- nvinfo : EIATTR_KPARAM_INFO
	.align		4
.L_145:
        /*0018*/ 	.byte	0x04, 0x17
        /*001a*/ 	.short	(.L_147 - .L_146)
.L_146:
        /*001c*/ 	.word	0x00000000
        /*0020*/ 	.short	0x0005
        /*0022*/ 	.short	0x0020
        /*0024*/ 	.byte	0x00, 0xf0, 0x11, 0x00


	//----- nvinfo : EIATTR_KPARAM_INFO
	.align		4
.L_147:
        /*0028*/ 	.byte	0x04, 0x17
        /*002a*/ 	.short	(.L_149 - .L_148)
.L_148:
        /*002c*/ 	.word	0x00000000
        /*0030*/ 	.short	0x0004
        /*0032*/ 	.short	0x001c
        /*0034*/ 	.byte	0x00, 0xf0, 0x11, 0x00


	//----- nvinfo : EIATTR_KPARAM_INFO
	.align		4
.L_149:
        /*0038*/ 	.byte	0x04, 0x17
        /*003a*/ 	.short	(.L_151 - .L_150)
.L_150:
        /*003c*/ 	.word	0x00000000
        /*0040*/ 	.short	0x0003
        /*0042*/ 	.short	0x0018
        /*0044*/ 	.byte	0x00, 0xf0, 0x11, 0x00


	//----- nvinfo : EIATTR_KPARAM_INFO
	.align		4
.L_151:
        /*0048*/ 	.byte	0x04, 0x17
        /*004a*/ 	.short	(.L_153 - .L_152)
.L_152:
        /*004c*/ 	.word	0x00000000
        /*0050*/ 	.short	0x0002
        /*0052*/ 	.short	0x0010
        /*0054*/ 	.byte	0x00, 0xf5, 0x21, 0x00


	//----- nvinfo : EIATTR_KPARAM_INFO
	.align		4
.L_153:
        /*0058*/ 	.byte	0x04, 0x17
        /*005a*/ 	.short	(.L_155 - .L_154)
.L_154:
        /*005c*/ 	.word	0x00000000
        /*0060*/ 	.short	0x0001
        /*0062*/ 	.short	0x0008
        /*0064*/ 	.byte	0x00, 0xf5, 0x21, 0x00


	//----- nvinfo : EIATTR_KPARAM_INFO
	.align		4
.L_155:
        /*0068*/ 	.byte	0x04, 0x17
        /*006a*/ 	.short	(.L_157 - .L_156)
.L_156:
        /*006c*/ 	.word	0x00000000
        /*0070*/ 	.short	0x0000
        /*0072*/ 	.short	0x0000
        /*0074*/ 	.byte	0x00, 0xf5, 0x21, 0x00


	//----- nvinfo : EIATTR_SPARSE_MMA_MASK
	.align		4
.L_157:
        /*0078*/ 	.byte	0x03, 0x50
        /*007a*/ 	.short	0x0000


	//----- nvinfo : EIATTR_MAXREG_COUNT
	.align		4
        /*007c*/ 	.byte	0x03, 0x1b
        /*007e*/ 	.short	0x00ff


	//----- nvinfo : EIATTR_NUM_BARRIERS
	.align		4
        /*0080*/ 	.byte	0x02, 0x4c
        /*0082*/ 	.byte	0x01
	.zero		1


	//----- nvinfo : EIATTR_MERCURY_ISA_VERSION
	.align		4
        /*0084*/ 	.byte	0x03, 0x5f
        /*0086*/ 	.short	0x0101


	//----- nvinfo : EIATTR_VRC_CTA_INIT_COUNT
	.align		4
        /*0088*/ 	.byte	0x02, 0x4a
	.zero		1
	.zero		1


	//----- nvinfo : EIATTR_EXIT_INSTR_OFFSETS
	.align		4
        /*008c*/ 	.byte	0x04, 0x1c
        /*008e*/ 	.short	(.L_159 - .L_158)


	//   ....[0]....
.L_158:
        /*0090*/ 	.word	0x00000040


	//   ....[1]....
        /*0094*/ 	.word	0x000024e0


	//   ....[2]....
        /*0098*/ 	.word	0x00002500


	//----- nvinfo : EIATTR_CBANK_PARAM_SIZE
	.align		4
.L_159:
        /*009c*/ 	.byte	0x03, 0x19
        /*009e*/ 	.short	0x0028


	//----- nvinfo : EIATTR_PARAM_CBANK
	.align		4
        /*00a0*/ 	.byte	0x04, 0x0a
        /*00a2*/ 	.short	(.L_161 - .L_160)
	.align		4
.L_160:
        /*00a4*/ 	.word	index@(.nv.constant0._Z29batched_gemm_register_blockedPKfS0_Pfiiii)
        /*00a8*/ 	.short	0x0380
        /*00aa*/ 	.short	0x0028


	//----- nvinfo : EIATTR_SW_WAR
	.align		4
.L_161:
        /*00ac*/ 	.byte	0x04, 0x36
        /*00ae*/ 	.short	(.L_163 - .L_162)
.L_162:
        /*00b0*/ 	.word	0x00000008
.L_163:


//--------------------- .nv.info._Z18batched_gemm_basicPKfS0_Pfiiii --------------------------
	.section	.nv.info._Z18batched_gemm_basicPKfS0_Pfiiii,"",@"SHT_CUDA_INFO"
	.sectionflags	@""
	.align	4


	//----- nvinfo : EIATTR_CUDA_API_VERSION
	.align		4
        /*0000*/ 	.byte	0x04, 0x37
        /*0002*/ 	.short	(.L_165 - .L_164)
.L_164:
        /*0004*/ 	.word	0x00000082


	//----- nvinfo : EIATTR_KPARAM_INFO
	.align		4
.L_165:
        /*0008*/ 	.byte	0x04, 0x17
        /*000a*/ 	.short	(.L_167 - .L_166)
.L_166:
        /*000c*/ 	.word	0x00000000
        /*0010*/ 	.short	0x0006
        /*0012*/ 	.short	0x0024
        /*0014*/ 	.byte	0x00, 0xf0, 0x11, 0x00


	//----- nvinfo : EIATTR_KPARAM_INFO
	.align		4
.L_167:
        /*0018*/ 	.byte	0x04, 0x17
        /*001a*/ 	.short	(.L_169 - .L_168)
.L_168:
        /*001c*/ 	.word	0x00000000
        /*0020*/ 	.short	0x0005
        /*0022*/ 	.short	0x0020
        /*0024*/ 	.byte	0x00, 0xf0, 0x11, 0x00


	//----- nvinfo : EIATTR_KPARAM_INFO
	.align		4
.L_169:
        /*0028*/ 	.byte	0x04, 0x17
        /*002a*/ 	.short	(.L_171 - .L_170)
.L_170:
        /*002c*/ 	.word	0x00000000
        /*0030*/ 	.short	0x0004
        /*0032*/ 	.short	0x001c
        /*0034*/ 	.byte	0x00, 0xf0, 0x11, 0x00


	//----- nvinfo : EIATTR_KPARAM_INFO
	.align		4
.L_171:
        /*0038*/ 	.byte	0x04, 0x17
        /*003a*/ 	.short	(.L_173 - .L_172)
.L_172:
        /*003c*/ 	.word	0x00000000
        /*0040*/ 	.short	0x0003
        /*0042*/ 	.short	0x0018
        /*0044*/ 	.byte	0x00, 0xf0, 0x11, 0x00


	//----- nvinfo : EIATTR_KPARAM_INFO
	.align		4
.L_173:
        /*0048*/ 	.byte	0x04, 0x17
        /*004a*/ 	.short	(.L_175 - .L_174)
.L_174:
        /*004c*/ 	.word	0x00000000
        /*0050*/ 	.short	0x0002
        /*0052*/ 	.short	0x0010
        /*0054*/ 	.byte	0x00, 0xf5, 0x21, 0x00


	//----- nvinfo : EIATTR_KPARAM_INFO
	.align		4
.L_175:
        /*0058*/ 	.byte	0x04, 0x17
        /*005a*/ 	.short	(.L_177 - .L_176)
.L_176:
        /*005c*/ 	.word	0x00000000
        /*0060*/ 	.short	0x0001
        /*0062*/ 	.short	0x0008
        /*0064*/ 	.byte	0x00, 0xf5, 0x21, 0x00


	//----- nvinfo : EIATTR_KPARAM_INFO
	.align		4
.L_177:
        /*0068*/ 	.byte	0x04, 0x17
        /*006a*/ 	.short	(.L_179 - .L_178)
.L_178:
        /*006c*/ 	.word	0x00000000
        /*0070*/ 	.short	0x0000
        /*0072*/ 	.short	0x0000
        /*0074*/ 	.byte	0x00, 0xf5, 0x21, 0x00


	//----- nvinfo : EIATTR_SPARSE_MMA_MASK
	.align		4
.L_179:
        /*0078*/ 	.byte	0x03, 0x50
        /*007a*/ 	.short	0x0000


	//----- nvinfo : EIATTR_MAXREG_COUNT
	.align		4
        /*007c*/ 	.byte	0x03, 0x1b
        /*007e*/ 	.short	0x00ff


	//----- nvinfo : EIATTR_NUM_BARRIERS
	.align		4
        /*0080*/ 	.byte	0x02, 0x4c
        /*0082*/ 	.byte	0x01
	.zero		1


	//----- nvinfo : EIATTR_MERCURY_ISA_VERSION
	.align		4
        /*0084*/ 	.byte	0x03, 0x5f
        /*0086*/ 	.short	0x0101


	//----- nvinfo : EIATTR_VRC_CTA_INIT_COUNT
	.align		4
        /*0088*/ 	.byte	0x02, 0x4a
	.zero		1
	.zero		1


	//----- nvinfo : EIATTR_EXIT_INSTR_OFFSETS
	.align		4
        /*008c*/ 	.byte	0x04, 0x1c
        /*008e*/ 	.short	(.L_181 - .L_180)


	//   ....[0]....
.L_180:
        /*0090*/ 	.word	0x00000040


	//   ....[1]....
        /*0094*/ 	.word	0x000006f0


	//   ....[2]....
        /*0098*/ 	.word	0x00000790


	//----- nvinfo : EIATTR_CBANK_PARAM_SIZE
	.align		4
.L_181:
        /*009c*/ 	.byte	0x03, 0x19
        /*009e*/ 	.short	0x0028


	//----- nvinfo : EIATTR_PARAM_CBANK
	.align		4
        /*00a0*/ 	.byte	0x04, 0x0a
        /*00a2*/ 	.short	(.L_183 - .L_182)
	.align		4
.L_182:
        /*00a4*/ 	.word	index@(.nv.constant0._Z18batched_gemm_basicPKfS0_Pfiiii)
        /*00a8*/ 	.short	0x0380
        /*00aa*/ 	.short	0x0028


	//----- nvinfo : EIATTR_SW_WAR
	.align		4
.L_183:
        /*00ac*/ 	.byte	0x04, 0x36
        /*00ae*/ 	.short	(.L_185 - .L_184)
.L_184:
        /*00b0*/ 	.word	0x00000008
.L_185:


//--------------------- .nv.callgraph             --------------------------
	.section	.nv.callgraph,"",@"SHT_CUDA_CALLGRAPH"
	.align	4
	.sectionentsize	8
	.align		4
        /*0000*/ 	.word	0x00000000
	.align		4
        /*0004*/ 	.word	0xffffffff
	.align		4
        /*0008*/ 	.word	0x00000000
	.align		4
        /*000c*/ 	.word	0xfffffffe
	.align		4
        /*0010*/ 	.word	0x00000000
	.align		4
        /*0014*/ 	.word	0xfffffffd
	.align		4
        /*0018*/ 	.word	0x00000000
	.align		4
        /*001c*/ 	.word	0xfffffffc


//--------------------- .text._Z20convert_fp32_to_fp16PKfP6__halfi --------------------------
	.section	.text._Z20convert_fp32_to_fp16PKfP6__halfi,"ax",@progbits
	.align	128
        .global         _Z20convert_fp32_to_fp16PKfP6__halfi
        .type           _Z20convert_fp32_to_fp16PKfP6__halfi,@function
        .size           _Z20convert_fp32_to_fp16PKfP6__halfi,(.L_x_21 - _Z20convert_fp32_to_fp16PKfP6__halfi)
        .other          _Z20convert_fp32_to_fp16PKfP6__halfi,@"STO_CUDA_ENTRY STV_DEFAULT"
_Z20convert_fp32_to_fp16PKfP6__halfi:
.text._Z20convert_fp32_to_fp16PKfP6__halfi:
[----:B------:R-:W-:Y:S01]  /*0000*/  LDC R1, c[0x0][0x37c] ;  /* 0x0000df00ff017b82 */ /* 0x000fe20000000800 */
[----:B------:R-:W0:Y:S07]  /*0010*/  S2R R0, SR_TID.X ;  /* 0x0000000000007919 */ /* 0x000e2e0000002100 */
[----:B------:R-:W0:Y:S01]  /*0020*/  S2UR UR4, SR_CTAID.X ;  /* 0x00000000000479c3 */ /* 0x000e220000002500 */
[----:B------:R-:W1:Y:S07]  /*0030*/  LDCU UR5, c[0x0][0x390] ;  /* 0x00007200ff0577ac */ /* 0x000e6e0008000800 */
[----:B------:R-:W0:Y:S02]  /*0040*/  LDC R7, c[0x0][0x360] ;  /* 0x0000d800ff077b82 */ /* 0x000e240000000800 */
[----:B0-----:R-:W-:-:S05]  /*0050*/  IMAD R7, R7, UR4, R0 ;  /* 0x0000000407077c24 */ /* 0x001fca000f8e0200 */
[----:B-1----:R-:W-:-:S13]  /*0060*/  ISETP.GE.AND P0, PT, R7, UR5, PT ;  /* 0x0000000507007c0c */ /* 0x002fda000bf06270 */
[----:B------:R-:W-:Y:S05]  /*0070*/  @P0 EXIT ;  /* 0x000000000000094d */ /* 0x000fea0003800000 */
[----:B------:R-:W0:Y:S01]  /*0080*/  LDC.64 R2, c[0x0][0x380] ;  /* 0x0000e000ff027b82 */ /* 0x000e220000000a00 */
[----:B------:R-:W1:Y:S07]  /*0090*/  LDCU.64 UR4, c[0x0][0x358] ;  /* 0x00006b00ff0477ac */ /* 0x000e6e0008000a00 */
[----:B------:R-:W2:Y:S01]  /*00a0*/  LDC.64 R4, c[0x0][0x388] ;  /* 0x0000e200ff047b82 */ /* 0x000ea20000000a00 */
[----:B0-----:R-:W-:-:S06]  /*00b0*/  IMAD.WIDE R2, R7, 0x4, R2 ;  /* 0x0000000407027825 */ /* 0x001fcc00078e0202 */
[----:B-1----:R-:W3:Y:S01]  /*00c0*/  LDG.E R2, desc[UR4][R2.64] ;  /* 0x0000000402027981 */ /* 0x002ee2000c1e1900 */
[----:B--2---:R-:W-:Y:S01]  /*00d0*/  IMAD.WIDE R4, R7, 0x2, R4 ;  /* 0x0000000207047825 */ /* 0x004fe200078e0204 */
[----:B---3--:R-:W-:-:S05]  /*00e0*/  F2FP.F16.F32.PACK_AB R0, RZ, R2 ;  /* 0x00000002ff00723e */ /* 0x008fca00000000ff */
[----:B------:R-:W-:Y:S01]  /*00f0*/  STG.E.U16 desc[UR4][R4.64], R0 ;  /* 0x0000000004007986 */ /* 0x000fe2000c101504 */
[----:B------:R-:W-:Y:S05]  /*0100*/  EXIT ;  /* 0x000000000000794d */ /* 0x000fea0003800000 */
.L_x_0:
[----:B------:R-:W-:-:S00]  /*0110*/  BRA `(.L_x_0) ;  /* 0xfffffffc00fc7947 */ /* 0x000fc0000383ffff */
[----:B------:R-:W-:-:S00]  /*0120*/  NOP ;  /* 0x0000000000007918 */ /* 0x000fc00000000000 */
        /* <DEDUP_REMOVED lines=13> */
.L_x_21:


//--------------------- .text._Z11gemm_singlePKfS0_Pfiii --------------------------
	.section	.text._Z11gemm_singlePKfS0_Pfiii,"ax",@progbits
	.align	128
        .global         _Z11gemm_singlePKfS0_Pfiii
        .type           _Z11gemm_singlePKfS0_Pfiii,@function
        .size           _Z11gemm_singlePKfS0_Pfiii,(.L_x_22 - _Z11gemm_singlePKfS0_Pfiii)
        .other          _Z11gemm_singlePKfS0_Pfiii,@"STO_CUDA_ENTRY STV_DEFAULT"
_Z11gemm_singlePKfS0_Pfiii:
.text._Z11gemm_singlePKfS0_Pfiii:
[----:B------:R-:W-:Y:S01]  /*0000*/  LDC R1, c[0x0][0x37c] ;  /* 0x0000df00ff017b82 */ /* 0x000fe20000000800 */
[----:B------:R-:W0:Y:S01]  /*0010*/  S2R R13, SR_TID.Y ;  /* 0x00000000000d7919 */ /* 0x000e220000002200 */
[----:B------:R-:W1:Y:S01]  /*0020*/  LDCU UR7, c[0x0][0x3a0] ;  /* 0x00007400ff0777ac */ /* 0x000e620008000800 */
[----:B------:R-:W-:Y:S01]  /*0030*/  HFMA2 R27, -RZ, RZ, 0, 0 ;  /* 0x00000000ff1b7431 */ /* 0x000fe200000001ff */
[----:B------:R-:W0:Y:S01]  /*0040*/  S2R R0, SR_CTAID.Y ;  /* 0x0000000000007919 */ /* 0x000e220000002600 */
[----:B------:R-:W2:Y:S01]  /*0050*/  LDCU.64 UR10, c[0x0][0x358] ;  /* 0x00006b00ff0a77ac */ /* 0x000ea20008000a00 */
[----:B------:R-:W3:Y:S01]  /*0060*/  S2R R14, SR_TID.X ;  /* 0x00000000000e7919 */ /* 0x000ee20000002100 */
[----:B------:R-:W3:Y:S01]  /*0070*/  S2R R4, SR_CTAID.X ;  /* 0x0000000000047919 */ /* 0x000ee20000002500 */
[----:B-1----:R-:W-:Y:S01]  /*0080*/  UISETP.GE.AND UP0, UPT, UR7, 0x1, UPT ;  /* 0x000000010700788c */ /* 0x002fe2000bf06270 */
[----:B0-----:R-:W-:Y:S02]  /*0090*/  LEA R0, R0, R13, 0x4 ;  /* 0x0000000d00007211 */ /* 0x001fe400078e20ff */
[----:B---3--:R-:W-:-:S06]  /*00a0*/  LEA R3, R4, R14, 0x4 ;  /* 0x0000000e04037211 */ /* 0x008fcc00078e20ff */
[----:B--2---:R-:W-:Y:S05]  /*00b0*/  BRA.U !UP0, `(.L_x_1) ;  /* 0x0000000d08487547 */ /* 0x004fea000b800000 */
[----:B------:R-:W0:Y:S01]  /*00c0*/  S2UR UR6, SR_CgaCtaId ;  /* 0x00000000000679c3 */ /* 0x000e220000008800 */
[----:B------:R-:W-:Y:S01]  /*00d0*/  UMOV UR4, 0x400 ;  /* 0x0000040000047882 */ /* 0x000fe20000000000 */
[----:B------:R-:W-:Y:S02]  /*00e0*/  UISETP.GE.U32.AND UP0, UPT, UR7, 0x11, UPT ;  /* 0x000000110700788c */ /* 0x000fe4000bf06070 */
[----:B------:R-:W-:Y:S01]  /*00f0*/  IMAD R25, R0, UR7, RZ ;  /* 0x0000000700197c24 */ /* 0x000fe2000f8e02ff */
[----:B------:R-:W-:Y:S01]  /*0100*/  UIADD3 UR5, UPT, UPT, UR4, 0x400, URZ ;  /* 0x0000040004057890 */ /* 0x000fe2000fffe0ff */
[----:B------:R-:W-:Y:S01]  /*0110*/  MOV R27, RZ ;  /* 0x000000ff001b7202 */ /* 0x000fe20000000f00 */
[----:B------:R-:W-:Y:S02]  /*0120*/  UIADD3 UR8, UPT, UPT, UR7, 0xf, URZ ;  /* 0x0000000f07087890 */ /* 0x000fe4000fffe0ff */
[----:B0-----:R-:W-:Y:S02]  /*0130*/  ULEA UR5, UR6, UR5, 0x18 ;  /* 0x0000000506057291 */ /* 0x001fe4000f8ec0ff */
[----:B------:R-:W-:-:S04]  /*0140*/  ULEA UR4, UR6, UR4, 0x18 ;  /* 0x0000000406047291 */ /* 0x000fc8000f8ec0ff */
[----:B------:R-:W-:Y:S02]  /*0150*/  LEA R2, R14, UR5, 0x2 ;  /* 0x000000050e027c11 */ /* 0x000fe4000f8e10ff */
[C---:B------:R-:W-:Y:S01]  /*0160*/  LEA R16, R13.reuse, UR4, 0x6 ;  /* 0x000000040d107c11 */ /* 0x040fe2000f8e30ff */
[----:B------:R-:W-:Y:S01]  /*0170*/  UMOV UR4, URZ ;  /* 0x000000ff00047c82 */ /* 0x000fe20008000000 */
[----:B------:R-:W-:Y:S01]  /*0180*/  LEA R20, R13, R2, 0x6 ;  /* 0x000000020d147211 */ /* 0x000fe200078e30ff */
[----:B------:R-:W-:Y:S06]  /*0190*/  BRA.U !UP0, `(.L_x_2) ;  /* 0x00000009081c7547 */ /* 0x000fec000b800000 */
[----:B------:R-:W0:Y:S01]  /*01a0*/  LDCU.64 UR6, c[0x0][0x398] ;  /* 0x00007300ff0677ac */ /* 0x000e220008000a00 */
[----:B------:R-:W1:Y:S01]  /*01b0*/  LDC R12, c[0x0][0x39c] ;  /* 0x0000e700ff0c7b82 */ /* 0x000e620000000800 */
[----:B------:R-:W-:Y:S01]  /*01c0*/  IADD3 R5, PT, PT, R13, 0x10, RZ ;  /* 0x000000100d057810 */ /* 0x000fe20007ffe0ff */
[----:B------:R-:W-:Y:S01]  /*01d0*/  HFMA2 R18, -RZ, RZ, 0, 9.5367431640625e-07 ;  /* 0x00000010ff127431 */ /* 0x000fe200000001ff */
[----:B------:R-:W-:Y:S01]  /*01e0*/  USHF.R.U32.HI UR4, URZ, 0x4, UR8 ;  /* 0x00000004ff047899 */ /* 0x000fe20008011608 */
[-C--:B------:R-:W-:Y:S02]  /*01f0*/  IADD3 R19, PT, PT, R25, R14.reuse, RZ ;  /* 0x0000000e19137210 */ /* 0x080fe40007ffe0ff */
[----:B------:R-:W-:Y:S01]  /*0200*/  MOV R27, RZ ;  /* 0x000000ff001b7202 */ /* 0x000fe20000000f00 */
[----:B------:R-:W-:Y:S01]  /*0210*/  ULOP3.LUT UR4, UR4, 0x7fffffe, URZ, 0xc0, !UPT ;  /* 0x07fffffe04047892 */ /* 0x000fe2000f8ec0ff */
[----:B------:R-:W-:Y:S02]  /*0220*/  MOV R17, R14 ;  /* 0x0000000e00117202 */ /* 0x000fe40000000f00 */
[----:B------:R-:W-:Y:S01]  /*0230*/  MOV R15, R13 ;  /* 0x0000000d000f7202 */ /* 0x000fe20000000f00 */
[----:B------:R-:W-:Y:S01]  /*0240*/  UIADD3 UR4, UPT, UPT, -UR4, URZ, URZ ;  /* 0x000000ff04047290 */ /* 0x000fe2000fffe1ff */
[--C-:B0-----:R-:W-:Y:S01]  /*0250*/  IMAD R5, R5, UR7, R14.reuse ;  /* 0x0000000705057c24 */ /* 0x101fe2000f8e020e */
[----:B------:R-:W-:Y:S01]  /*0260*/  ISETP.GE.AND P1, PT, R0, UR6, PT ;  /* 0x0000000600007c0c */ /* 0x000fe2000bf26270 */
[----:B------:R-:W-:Y:S01]  /*0270*/  IMAD R21, R13, UR7, R14 ;  /* 0x000000070d157c24 */ /* 0x000fe2000f8e020e */
[----:B------:R-:W0:Y:S02]  /*0280*/  LDCU UR7, c[0x0][0x3a0] ;  /* 0x00007400ff0777ac */ /* 0x000e240008000800 */
[----:B------:R-:W-:-:S02]  /*0290*/  LEA R23, R4, R5, 0x4 ;  /* 0x0000000504177211 */ /* 0x000fc400078e20ff */
[----:B------:R-:W-:-:S07]  /*02a0*/  LEA R21, R4, R21, 0x4 ;  /* 0x0000001504157211 */ /* 0x000fce00078e20ff */
.L_x_3:
[----:B-1----:R-:W-:Y:S02]  /*02b0*/  ISETP.GE.AND P0, PT, R3, R12, PT ;  /* 0x0000000c0300720c */ /* 0x002fe40003f06270 */
[----:B0-----:R-:W-:Y:S02]  /*02c0*/  ISETP.GE.OR P2, PT, R17, UR7, P1 ;  /* 0x0000000711007c0c */ /* 0x001fe40008f46670 */
[----:B------:R-:W-:Y:S02]  /*02d0*/  ISETP.GE.OR P3, PT, R15, UR7, P0 ;  /* 0x000000070f007c0c */ /* 0x000fe40008766670 */
[----:B------:R-:W-:Y:S02]  /*02e0*/  MOV R26, RZ ;  /* 0x000000ff001a7202 */ /* 0x000fe40000000f00 */
[----:B------:R-:W-:-:S07]  /*02f0*/  MOV R28, RZ ;  /* 0x000000ff001c7202 */ /* 0x000fce0000000f00 */
[----:B------:R-:W0:Y:S08]  /*0300*/  @!P2 LDC.64 R6, c[0x0][0x380] ;  /* 0x0000e000ff06ab82 */ /* 0x000e300000000a00 */
[----:B------:R-:W1:Y:S01]  /*0310*/  @!P3 LDC.64 R4, c[0x0][0x388] ;  /* 0x0000e200ff04bb82 */ /* 0x000e620000000a00 */
[----:B0-----:R-:W-:-:S05]  /*0320*/  @!P2 IMAD.WIDE.U32 R8, R19, 0x4, R6 ;  /* 0x000000041308a825 */ /* 0x001fca00078e0006 */
[----:B------:R-:W2:Y:S01]  /*0330*/  @!P2 LDG.E.CONSTANT R26, desc[UR10][R8.64] ;  /* 0x0000000a081aa981 */ /* 0x000ea2000c1e9900 */
[----:B-1----:R-:W-:-:S05]  /*0340*/  @!P3 IMAD.WIDE R10, R21, 0x4, R4 ;  /* 0x00000004150ab825 */ /* 0x002fca00078e0204 */
[----:B------:R0:W3:Y:S01]  /*0350*/  @!P3 LDG.E.CONSTANT R28, desc[UR10][R10.64] ;  /* 0x0000000a0a1cb981 */ /* 0x0000e2000c1e9900 */
[----:B------:R-:W-:Y:S02]  /*0360*/  LEA R22, R14, R16, 0x2 ;  /* 0x000000100e167211 */ /* 0x000fe400078e10ff */
[----:B------:R-:W-:-:S04]  /*0370*/  IADD3 R24, PT, PT, R17, 0x10, RZ ;  /* 0x0000001011187810 */ /* 0x000fc80007ffe0ff */
[----:B------:R-:W-:Y:S02]  /*0380*/  ISETP.GE.OR P2, PT, R24, UR7, P1 ;  /* 0x0000000718007c0c */ /* 0x000fe40008f46670 */
[----:B0-----:R-:W-:-:S04]  /*0390*/  IADD3 R10, PT, PT, R15, 0x10, RZ ;  /* 0x000000100f0a7810 */ /* 0x001fc80007ffe0ff */
[----:B------:R-:W-:Y:S01]  /*03a0*/  ISETP.GE.OR P0, PT, R10, UR7, P0 ;  /* 0x000000070a007c0c */ /* 0x000fe20008706670 */
[----:B--2---:R-:W-:Y:S04]  /*03b0*/  STS [R22], R26 ;  /* 0x0000001a16007388 */ /* 0x004fe80000000800 */
[----:B---3--:R-:W-:Y:S01]  /*03c0*/  STS [R20], R28 ;  /* 0x0000001c14007388 */ /* 0x008fe20000000800 */
[----:B------:R-:W-:Y:S06]  /*03d0*/  BAR.SYNC.DEFER_BLOCKING 0x0 ;  /* 0x0000000000007b1d */ /* 0x000fec0000010000 */
[----:B------:R-:W-:Y:S04]  /*03e0*/  LDS R8, [R2] ;  /* 0x0000000002087984 */ /* 0x000fe80000000800 */
[----:B------:R-:W0:Y:S04]  /*03f0*/  LDS.128 R4, [R16] ;  /* 0x0000000010047984 */ /* 0x000e280000000c00 */
[----:B------:R-:W1:Y:S04]  /*0400*/  LDS R11, [R2+0x40] ;  /* 0x00004000020b7984 */ /* 0x000e680000000800 */
[----:B------:R-:W2:Y:S04]  /*0410*/  LDS R29, [R2+0x80] ;  /* 0x00008000021d7984 */ /* 0x000ea80000000800 */
[----:B------:R-:W3:Y:S04]  /*0420*/  LDS R24, [R2+0xc0] ;  /* 0x0000c00002187984 */ /* 0x000ee80000000800 */
[----:B------:R-:W-:Y:S01]  /*0430*/  LDS R26, [R2+0x100] ;  /* 0x00010000021a7984 */ /* 0x000fe20000000800 */
[----:B0-----:R-:W-:-:S02]  /*0440*/  FFMA R4, R4, R8, R27 ;  /* 0x0000000804047223 */ /* 0x001fc4000000001b */
[----:B------:R-:W0:Y:S02]  /*0450*/  @!P2 LDC.64 R8, c[0x0][0x380] ;  /* 0x0000e000ff08ab82 */ /* 0x000e240000000a00 */
[----:B-1----:R-:W-:Y:S01]  /*0460*/  FFMA R4, R11, R5, R4 ;  /* 0x000000050b047223 */ /* 0x002fe20000000004 */
[----:B------:R-:W-:-:S04]  /*0470*/  @!P2 IADD3 R5, PT, PT, R18, -0x10, RZ ;  /* 0xfffffff01205a810 */ /* 0x000fc80007ffe0ff */
[----:B------:R-:W-:-:S04]  /*0480*/  @!P2 IADD3 R5, P3, P4, R25, R5, R14 ;  /* 0x000000051905a210 */ /* 0x000fc80007c7e00e */
[----:B------:R-:W-:Y:S02]  /*0490*/  @!P2 IADD3.X R10, PT, PT, RZ, RZ, RZ, P3, P4 ;  /* 0x000000ffff0aa210 */ /* 0x000fe40001fe84ff */
[----:B0-----:R-:W-:-:S04]  /*04a0*/  @!P2 LEA R8, P5, R5, R8, 0x2 ;  /* 0x000000080508a211 */ /* 0x001fc800078a10ff */
[----:B------:R-:W-:Y:S02]  /*04b0*/  @!P2 LEA.HI.X R9, R5, R9, R10, 0x2, P5 ;  /* 0x000000090509a211 */ /* 0x000fe400028f140a */
[----:B------:R-:W0:Y:S01]  /*04c0*/  @!P0 LDC.64 R10, c[0x0][0x388] ;  /* 0x0000e200ff0a8b82 */ /* 0x000e220000000a00 */
[----:B--2---:R-:W-:-:S04]  /*04d0*/  FFMA R29, R29, R6, R4 ;  /* 0x000000061d1d7223 */ /* 0x004fc80000000004 */
[----:B---3--:R-:W-:Y:S02]  /*04e0*/  FFMA R24, R24, R7, R29 ;  /* 0x0000000718187223 */ /* 0x008fe4000000001d */
[----:B------:R-:W1:Y:S01]  /*04f0*/  LDS.128 R4, [R16+0x10] ;  /* 0x0000100010047984 */ /* 0x000e620000000c00 */
[----:B------:R-:W-:Y:S02]  /*0500*/  MOV R27, RZ ;  /* 0x000000ff001b7202 */ /* 0x000fe40000000f00 */
[----:B------:R-:W-:-:S04]  /*0510*/  MOV R29, RZ ;  /* 0x000000ff001d7202 */ /* 0x000fc80000000f00 */
[----:B------:R2:W3:Y:S01]  /*0520*/  @!P2 LDG.E.CONSTANT R27, desc[UR10][R8.64+0x40] ;  /* 0x0000400a081ba981 */ /* 0x0004e2000c1e9900 */
[----:B0-----:R-:W-:-:S03]  /*0530*/  @!P0 IMAD.WIDE R10, R23, 0x4, R10 ;  /* 0x00000004170a8825 */ /* 0x001fc600078e020a */
[----:B--2---:R-:W-:Y:S04]  /*0540*/  LDS R8, [R2+0x200] ;  /* 0x0002000002087984 */ /* 0x004fe80000000800 */
[----:B------:R-:W2:Y:S01]  /*0550*/  @!P0 LDG.E.CONSTANT R29, desc[UR10][R10.64] ;  /* 0x0000000a0a1d8981 */ /* 0x000ea2000c1e9900 */
[----:B-1----:R-:W-:-:S03]  /*0560*/  FFMA R4, R4, R26, R24 ;  /* 0x0000001a04047223 */ /* 0x002fc60000000018 */
[----:B------:R-:W0:Y:S04]  /*0570*/  LDS R24, [R2+0x140] ;  /* 0x0001400002187984 */ /* 0x000e280000000800 */
[----:B------:R-:W1:Y:S01]  /*0580*/  LDS R26, [R2+0x180] ;  /* 0x00018000021a7984 */ /* 0x000e620000000800 */
[----:B0-----:R-:W-:-:S03]  /*0590*/  FFMA R5, R24, R5, R4 ;  /* 0x0000000518057223 */ /* 0x001fc60000000004 */
[----:B------:R-:W0:Y:S01]  /*05a0*/  LDS R4, [R2+0x1c0] ;  /* 0x0001c00002047984 */ /* 0x000e220000000800 */
[----:B-1----:R-:W-:-:S03]  /*05b0*/  FFMA R6, R26, R6, R5 ;  /* 0x000000061a067223 */ /* 0x002fc60000000005 */
[----:B------:R-:W-:Y:S01]  /*05c0*/  LDS R24, [R2+0x3c0] ;  /* 0x0003c00002187984 */ /* 0x000fe20000000800 */
[----:B0-----:R-:W-:-:S03]  /*05d0*/  FFMA R9, R4, R7, R6 ;  /* 0x0000000704097223 */ /* 0x001fc60000000006 */
[----:B------:R-:W0:Y:S02]  /*05e0*/  LDS.128 R4, [R16+0x20] ;  /* 0x0000200010047984 */ /* 0x000e240000000c00 */
[----:B0-----:R-:W-:Y:S02]  /*05f0*/  FFMA R4, R4, R8, R9 ;  /* 0x0000000804047223 */ /* 0x001fe40000000009 */
        /* <DEDUP_REMOVED lines=11> */
[----:B------:R-:W-:Y:S06]  /*06b0*/  BAR.SYNC.DEFER_BLOCKING 0x0 ;  /* 0x0000000000007b1d */ /* 0x000fec0000010000 */
[----:B---3--:R-:W-:Y:S04]  /*06c0*/  STS [R22], R27 ;  /* 0x0000001b16007388 */ /* 0x008fe80000000800 */
[----:B--2---:R-:W-:Y:S01]  /*06d0*/  STS [R20], R29 ;  /* 0x0000001d14007388 */ /* 0x004fe20000000800 */
[----:B------:R-:W-:Y:S01]  /*06e0*/  BAR.SYNC.DEFER_BLOCKING 0x0 ;  /* 0x0000000000007b1d */ /* 0x000fe20000010000 */
[----:B0-----:R-:W-:-:S05]  /*06f0*/  FFMA R5, R9, R5, R8 ;  /* 0x0000000509057223 */ /* 0x001fca0000000008 */
[----:B------:R-:W-:Y:S04]  /*0700*/  LDS R27, [R2] ;  /* 0x00000000021b7984 */ /* 0x000fe80000000800 */
[----:B------:R-:W0:Y:S04]  /*0710*/  LDS.128 R8, [R16] ;  /* 0x0000000010087984 */ /* 0x000e280000000c00 */
[----:B------:R-:W2:Y:S01]  /*0720*/  LDS R28, [R2+0x40] ;  /* 0x00004000021c7984 */ /* 0x000ea20000000800 */
[----:B-1----:R-:W-:-:S03]  /*0730*/  FFMA R5, R4, R6, R5 ;  /* 0x0000000604057223 */ /* 0x002fc60000000005 */
[----:B------:R-:W1:Y:S01]  /*0740*/  LDS R26, [R2+0x80] ;  /* 0x00008000021a7984 */ /* 0x000e620000000800 */
[----:B------:R-:W-:-:S03]  /*0750*/  FFMA R5, R24, R7, R5 ;  /* 0x0000000718057223 */ /* 0x000fc60000000005 */
[----:B------:R-:W-:Y:S04]  /*0760*/  LDS R24, [R2+0x100] ;  /* 0x0001000002187984 */ /* 0x000fe80000000800 */
[----:B------:R-:W-:Y:S04]  /*0770*/  LDS R22, [R2+0x140] ;  /* 0x0001400002167984 */ /* 0x000fe80000000800 */
[----:B------:R-:W-:Y:S01]  /*0780*/  LDS R29, [R2+0x340] ;  /* 0x00034000021d7984 */ /* 0x000fe20000000800 */
[----:B0-----:R-:W-:-:S03]  /*0790*/  FFMA R5, R8, R27, R5 ;  /* 0x0000001b08057223 */ /* 0x001fc60000000005 */
[----:B------:R-:W0:Y:S01]  /*07a0*/  LDS R8, [R2+0xc0] ;  /* 0x0000c00002087984 */ /* 0x000e220000000800 */
[----:B--2---:R-:W-:-:S03]  /*07b0*/  FFMA R9, R28, R9, R5 ;  /* 0x000000091c097223 */ /* 0x004fc60000000005 */
[----:B------:R-:W2:Y:S04]  /*07c0*/  LDS.128 R4, [R16+0x10] ;  /* 0x0000100010047984 */ /* 0x000ea80000000c00 */
[----:B------:R-:W3:Y:S01]  /*07d0*/  LDS R27, [R2+0x180] ;  /* 0x00018000021b7984 */ /* 0x000ee20000000800 */
[----:B-1----:R-:W-:-:S03]  /*07e0*/  FFMA R9, R26, R10, R9 ;  /* 0x0000000a1a097223 */ /* 0x002fc60000000009 */
[----:B------:R-:W-:Y:S01]  /*07f0*/  LDS R26, [R2+0x200] ;  /* 0x00020000021a7984 */ /* 0x000fe20000000800 */
[----:B0-----:R-:W-:-:S04]  /*0800*/  FFMA R9, R8, R11, R9 ;  /* 0x0000000b08097223 */ /* 0x001fc80000000009 */
[----:B--2---:R-:W-:Y:S02]  /*0810*/  FFMA R9, R4, R24, R9 ;  /* 0x0000001804097223 */ /* 0x004fe40000000009 */
[----:B------:R-:W0:Y:S02]  /*0820*/  LDS R4, [R2+0x1c0] ;  /* 0x0001c00002047984 */ /* 0x000e240000000800 */
[----:B------:R-:W-:Y:S02]  /*0830*/  FFMA R24, R22, R5, R9 ;  /* 0x0000000516187223 */ /* 0x000fe40000000009 */
[----:B------:R-:W1:Y:S04]  /*0840*/  LDS.128 R8, [R16+0x20] ;  /* 0x0000200010087984 */ /* 0x000e680000000c00 */
[----:B------:R-:W2:Y:S01]  /*0850*/  LDS R22, [R2+0x240] ;  /* 0x0002400002167984 */ /* 0x000ea20000000800 */
[----:B---3--:R-:W-:-:S03]  /*0860*/  FFMA R5, R27, R6, R24 ;  /* 0x000000061b057223 */ /* 0x008fc60000000018 */
[----:B------:R-:W3:Y:S01]  /*0870*/  LDS R27, [R2+0x280] ;  /* 0x00028000021b7984 */ /* 0x000ee20000000800 */
[----:B0-----:R-:W-:-:S04]  /*0880*/  FFMA R5, R4, R7, R5 ;  /* 0x0000000704057223 */ /* 0x001fc80000000005 */
[----:B-1----:R-:W-:Y:S02]  /*0890*/  FFMA R5, R8, R26, R5 ;  /* 0x0000001a08057223 */ /* 0x002fe40000000005 */
[----:B------:R-:W0:Y:S02]  /*08a0*/  LDS R8, [R2+0x2c0] ;  /* 0x0002c00002087984 */ /* 0x000e240000000800 */
[----:B--2---:R-:W-:Y:S02]  /*08b0*/  FFMA R22, R22, R9, R5 ;  /* 0x0000000916167223 */ /* 0x004fe40000000005 */
[----:B------:R-:W-:Y:S04]  /*08c0*/  LDS R9, [R2+0x300] ;  /* 0x0003000002097984 */ /* 0x000fe80000000800 */
[----:B------:R-:W1:Y:S01]  /*08d0*/  LDS.128 R4, [R16+0x30] ;  /* 0x0000300010047984 */ /* 0x000e620000000c00 */
[----:B---3--:R-:W-:-:S03]  /*08e0*/  FFMA R27, R27, R10, R22 ;  /* 0x0000000a1b1b7223 */ /* 0x008fc60000000016 */
[----:B------:R-:W2:Y:S04]  /*08f0*/  LDS R22, [R2+0x380] ;  /* 0x0003800002167984 */ /* 0x000ea80000000800 */
[----:B------:R-:W3:Y:S01]  /*0900*/  LDS R10, [R2+0x3c0] ;  /* 0x0003c000020a7984 */ /* 0x000ee20000000800 */
[----:B------:R-:W-:-:S04]  /*0910*/  UIADD3 UR4, UPT, UPT, UR4, 0x2, URZ ;  /* 0x0000000204047890 */ /* 0x000fc8000fffe0ff */
[----:B------:R-:W-:Y:S01]  /*0920*/  UISETP.NE.AND UP0, UPT, UR4, URZ, UPT ;  /* 0x000000ff0400728c */ /* 0x000fe2000bf05270 */
[----:B------:R-:W-:Y:S02]  /*0930*/  IADD3 R15, PT, PT, R15, 0x20, RZ ;  /* 0x000000200f0f7810 */ /* 0x000fe40007ffe0ff */
[----:B------:R-:W-:Y:S01]  /*0940*/  IADD3 R17, PT, PT, R17, 0x20, RZ ;  /* 0x0000002011117810 */ /* 0x000fe20007ffe0ff */
[----:B0-----:R-:W-:-:S04]  /*0950*/  FFMA R11, R8, R11, R27 ;  /* 0x0000000b080b7223 */ /* 0x001fc8000000001b */
[----:B-1----:R-:W-:-:S04]  /*0960*/  FFMA R4, R4, R9, R11 ;  /* 0x0000000904047223 */ /* 0x002fc8000000000b */
[----:B------:R-:W-:-:S04]  /*0970*/  FFMA R5, R29, R5, R4 ;  /* 0x000000051d057223 */ /* 0x000fc80000000004 */
[----:B--2---:R-:W-:Y:S01]  /*0980*/  FFMA R5, R22, R6, R5 ;  /* 0x0000000616057223 */ /* 0x004fe20000000005 */
[----:B------:R-:W-:Y:S02]  /*0990*/  IADD3 R18, PT, PT, R18, 0x20, RZ ;  /* 0x0000002012127810 */ /* 0x000fe40007ffe0ff */
[----:B------:R-:W-:Y:S01]  /*09a0*/  IADD3 R19, PT, PT, R19, 0x20, RZ ;  /* 0x0000002013137810 */ /* 0x000fe20007ffe0ff */
[----:B---3--:R-:W-:Y:S01]  /*09b0*/  FFMA R27, R10, R7, R5 ;  /* 0x000000070a1b7223 */ /* 0x008fe20000000005 */
[C---:B------:R-:W-:Y:S02]  /*09c0*/  LEA R21, R12.reuse, R21, 0x5 ;  /* 0x000000150c157211 */ /* 0x040fe400078e28ff */
[----:B------:R-:W-:Y:S01]  /*09d0*/  LEA R23, R12, R23, 0x5 ;  /* 0x000000170c177211 */ /* 0x000fe200078e28ff */
[----:B------:R-:W-:Y:S06]  /*09e0*/  BAR.SYNC.DEFER_BLOCKING 0x0 ;  /* 0x0000000000007b1d */ /* 0x000fec0000010000 */
[----:B------:R-:W-:Y:S05]  /*09f0*/  BRA.U UP0, `(.L_x_3) ;  /* 0xfffffff9002c7547 */ /* 0x000fea000b83ffff */
[----:B------:R-:W-:-:S12]  /*0a00*/  ULOP3.LUT UR4, UR8, 0x7fffffe0, URZ, 0xc0, !UPT ;  /* 0x7fffffe008047892 */ /* 0x000fd8000f8ec0ff */
.L_x_2:
[----:B------:R-:W-:-:S09]  /*0a10*/  ULOP3.LUT UP0, URZ, UR8, 0x10, URZ, 0xc0, !UPT ;  /* 0x0000001008ff7892 */ /* 0x000fd2000f80c0ff */
[----:B------:R-:W-:Y:S05]  /*0a20*/  BRA.U !UP0, `(.L_x_1) ;  /* 0x0000000108ec7547 */ /* 0x000fea000b800000 */
[----:B------:R-:W0:Y:S01]  /*0a30*/  LDCU UR5, c[0x0][0x398] ;  /* 0x00007300ff0577ac */ /* 0x000e220008000800 */
[----:B------:R-:W-:Y:S02]  /*0a40*/  IADD3 R14, PT, PT, R14, UR4, RZ ;  /* 0x000000040e0e7c10 */ /* 0x000fe4000fffe0ff */
[----:B------:R-:W-:Y:S01]  /*0a50*/  IADD3 R6, PT, PT, R13, UR4, RZ ;  /* 0x000000040d067c10 */ /* 0x000fe2000fffe0ff */
[----:B------:R-:W1:Y:S01]  /*0a60*/  LDCU UR6, c[0x0][0x39c] ;  /* 0x00007380ff0677ac */ /* 0x000e620008000800 */
[----:B------:R-:W-:Y:S02]  /*0a70*/  ISETP.GE.AND P0, PT, R14, UR7, PT ;  /* 0x000000070e007c0c */ /* 0x000fe4000bf06270 */
[----:B------:R-:W-:Y:S02]  /*0a80*/  CS2R R12, SRZ ;  /* 0x00000000000c7805 */ /* 0x000fe4000001ff00 */
[----:B------:R-:W-:Y:S02]  /*0a90*/  ISETP.GE.AND P1, PT, R6, UR7, PT ;  /* 0x0000000706007c0c */ /* 0x000fe4000bf26270 */
[----:B0-----:R-:W-:-:S02]  /*0aa0*/  ISETP.GE.OR P0, PT, R0, UR5, P0 ;  /* 0x0000000500007c0c */ /* 0x001fc40008706670 */
[----:B-1----:R-:W-:-:S11]  /*0ab0*/  ISETP.GE.OR P1, PT, R3, UR6, P1 ;  /* 0x0000000603007c0c */ /* 0x002fd60008f26670 */
[----:B------:R-:W0:Y:S01]  /*0ac0*/  @!P0 LDC.64 R8, c[0x0][0x380] ;  /* 0x0000e000ff088b82 */ /* 0x000e220000000a00 */
[----:B------:R-:W-:Y:S01]  /*0ad0*/  @!P0 IADD3 R25, PT, PT, R25, R14, RZ ;  /* 0x0000000e19198210 */ /* 0x000fe20007ffe0ff */
[----:B------:R-:W-:-:S06]  /*0ae0*/  @!P1 IMAD R11, R6, UR6, R3 ;  /* 0x00000006060b9c24 */ /* 0x000fcc000f8e0203 */
[----:B------:R-:W1:Y:S01]  /*0af0*/  @!P1 LDC.64 R4, c[0x0][0x388] ;  /* 0x0000e200ff049b82 */ /* 0x000e620000000a00 */
[----:B0-----:R-:W-:-:S05]  /*0b00*/  @!P0 IMAD.WIDE.U32 R8, R25, 0x4, R8 ;  /* 0x0000000419088825 */ /* 0x001fca00078e0008 */
[----:B------:R-:W2:Y:S01]  /*0b10*/  @!P0 LDG.E.CONSTANT R12, desc[UR10][R8.64] ;  /* 0x0000000a080c8981 */ /* 0x000ea2000c1e9900 */
[----:B-1----:R-:W-:-:S05]  /*0b20*/  @!P1 IMAD.WIDE R10, R11, 0x4, R4 ;  /* 0x000000040b0a9825 */ /* 0x002fca00078e0204 */
[----:B------:R-:W3:Y:S01]  /*0b30*/  @!P1 LDG.E.CONSTANT R13, desc[UR10][R10.64] ;  /* 0x0000000a0a0d9981 */ /* 0x000ee2000c1e9900 */
[----:B------:R-:W0:Y:S02]  /*0b40*/  S2R R5, SR_TID.X ;  /* 0x0000000000057919 */ /* 0x000e240000002100 */
[----:B0-----:R-:W-:-:S05]  /*0b50*/  LEA R15, R5, R16, 0x2 ;  /* 0x00000010050f7211 */ /* 0x001fca00078e10ff */
        /* <DEDUP_REMOVED lines=8> */
[----:B------:R-:W-:Y:S04]  /*0be0*/  LDS R17, [R2+0x100] ;  /* 0x0001000002117984 */ /* 0x000fe80000000800 */
[----:B------:R-:W4:Y:S04]  /*0bf0*/  LDS.128 R8, [R16+0x10] ;  /* 0x0000100010087984 */ /* 0x000f280000000c00 */
[----:B------:R-:W5:Y:S04]  /*0c00*/  LDS R18, [R2+0x140] ;  /* 0x0001400002127984 */ /* 0x000f680000000800 */
[----:B------:R-:W5:Y:S04]  /*0c10*/  LDS R19, [R2+0x180] ;  /* 0x0001800002137984 */ /* 0x000f680000000800 */
[----:B------:R-:W5:Y:S04]  /*0c20*/  LDS R20, [R2+0x1c0] ;  /* 0x0001c00002147984 */ /* 0x000f680000000800 */
[----:B------:R-:W-:Y:S01]  /*0c30*/  LDS R21, [R2+0x200] ;  /* 0x0002000002157984 */ /* 0x000fe20000000800 */
[----:B0-----:R-:W-:-:S03]  /*0c40*/  FFMA R24, R4, R14, R27 ;  /* 0x0000000e04187223 */ /* 0x001fc6000000001b */
[----:B------:R-:W0:Y:S04]  /*0c50*/  LDS.128 R12, [R16+0x20] ;  /* 0x00002000100c7984 */ /* 0x000e280000000c00 */
[----:B------:R-:W0:Y:S01]  /*0c60*/  LDS R4, [R2+0x240] ;  /* 0x0002400002047984 */ /* 0x000e220000000800 */
[----:B-1----:R-:W-:-:S03]  /*0c70*/  FFMA R24, R25, R5, R24 ;  /* 0x0000000519187223 */ /* 0x002fc60000000018 */
[----:B------:R-:W1:Y:S01]  /*0c80*/  LDS R5, [R2+0x280] ;  /* 0x0002800002057984 */ /* 0x000e620000000800 */
[----:B--2---:R-:W-:-:S03]  /*0c90*/  FFMA R23, R23, R6, R24 ;  /* 0x0000000617177223 */ /* 0x004fc60000000018 */
[----:B------:R-:W2:Y:S01]  /*0ca0*/  LDS R6, [R2+0x2c0] ;  /* 0x0002c00002067984 */ /* 0x000ea20000000800 */
[----:B---3--:R-:W-:-:S03]  /*0cb0*/  FFMA R23, R22, R7, R23 ;  /* 0x0000000716177223 */ /* 0x008fc60000000017 */
[----:B------:R-:W-:Y:S04]  /*0cc0*/  LDS R7, [R2+0x300] ;  /* 0x0003000002077984 */ /* 0x000fe80000000800 */
[----:B------:R-:W3:Y:S01]  /*0cd0*/  LDS.128 R24, [R16+0x30] ;  /* 0x0000300010187984 */ /* 0x000ee20000000c00 */
[----:B----4-:R-:W-:-:S03]  /*0ce0*/  FFMA R23, R8, R17, R23 ;  /* 0x0000001108177223 */ /* 0x010fc60000000017 */
[----:B------:R-:W4:Y:S04]  /*0cf0*/  LDS R22, [R2+0x340] ;  /* 0x0003400002167984 */ /* 0x000f280000000800 */
[----:B------:R-:W4:Y:S01]  /*0d00*/  LDS R17, [R2+0x380] ;  /* 0x0003800002117984 */ /* 0x000f220000000800 */
[----:B-----5:R-:W-:-:S03]  /*0d10*/  FFMA R18, R18, R9, R23 ;  /* 0x0000000912127223 */ /* 0x020fc60000000017 */
[----:B------:R-:W5:Y:S01]  /*0d20*/  LDS R8, [R2+0x3c0] ;  /* 0x0003c00002087984 */ /* 0x000f620000000800 */
[----:B------:R-:W-:-:S04]  /*0d30*/  FFMA R19, R19, R10, R18 ;  /* 0x0000000a13137223 */ /* 0x000fc80000000012 */
[----:B------:R-:W-:-:S04]  /*0d40*/  FFMA R11, R20, R11, R19 ;  /* 0x0000000b140b7223 */ /* 0x000fc80000000013 */
[----:B0-----:R-:W-:-:S04]  /*0d50*/  FFMA R11, R12, R21, R11 ;  /* 0x000000150c0b7223 */ /* 0x001fc8000000000b */
[----:B------:R-:W-:-:S04]  /*0d60*/  FFMA R4, R4, R13, R11 ;  /* 0x0000000d04047223 */ /* 0x000fc8000000000b */
[----:B-1----:R-:W-:-:S04]  /*0d70*/  FFMA R5, R5, R14, R4 ;  /* 0x0000000e05057223 */ /* 0x002fc80000000004 */
[----:B--2---:R-:W-:-:S04]  /*0d80*/  FFMA R5, R6, R15, R5 ;  /* 0x0000000f06057223 */ /* 0x004fc80000000005 */
[----:B---3--:R-:W-:-:S04]  /*0d90*/  FFMA R5, R24, R7, R5 ;  /* 0x0000000718057223 */ /* 0x008fc80000000005 */
[----:B----4-:R-:W-:-:S04]  /*0da0*/  FFMA R22, R22, R25, R5 ;  /* 0x0000001916167223 */ /* 0x010fc80000000005 */
[----:B------:R-:W-:-:S04]  /*0db0*/  FFMA R17, R17, R26, R22 ;  /* 0x0000001a11117223 */ /* 0x000fc80000000016 */
[----:B-----5:R-:W-:Y:S01]  /*0dc0*/  FFMA R27, R8, R27, R17 ;  /* 0x0000001b081b7223 */ /* 0x020fe20000000011 */
[----:B------:R-:W-:Y:S06]  /*0dd0*/  BAR.SYNC.DEFER_BLOCKING 0x0 ;  /* 0x0000000000007b1d */ /* 0x000fec0000010000 */
.L_x_1:
[----:B------:R-:W0:Y:S02]  /*0de0*/  LDCU.64 UR4, c[0x0][0x398] ;  /* 0x00007300ff0477ac */ /* 0x000e240008000a00 */
[----:B0-----:R-:W-:-:S04]  /*0df0*/  ISETP.GE.AND P0, PT, R3, UR5, PT ;  /* 0x0000000503007c0c */ /* 0x001fc8000bf06270 */
[----:B------:R-:W-:-:S13]  /*0e00*/  ISETP.GE.OR P0, PT, R0, UR4, P0 ;  /* 0x0000000400007c0c */ /* 0x000fda0008706670 */
[----:B------:R-:W-:Y:S05]  /*0e10*/  @P0 EXIT ;  /* 0x000000000000094d */ /* 0x000fea0003800000 */
[----:B------:R-:W0:Y:S01]  /*0e20*/  LDC.64 R4, c[0x0][0x390] ;  /* 0x0000e400ff047b82 */ /* 0x000e220000000a00 */
[----:B------:R-:W-:-:S04]  /*0e30*/  IMAD R3, R0, UR5, R3 ;  /* 0x0000000500037c24 */ /* 0x000fc8000f8e0203 */
[----:B0-----:R-:W-:-:S05]  /*0e40*/  IMAD.WIDE R2, R3, 0x4, R4 ;  /* 0x0000000403027825 */ /* 0x001fca00078e0204 */
[----:B------:R-:W-:Y:S01]  /*0e50*/  STG.E desc[UR10][R2.64], R27 ;  /* 0x0000001b02007986 */ /* 0x000fe2000c10190a */
[----:B------:R-:W-:Y:S05]  /*0e60*/  EXIT ;  /* 0x000000000000794d */ /* 0x000fea0003800000 */
.L_x_4:
        /* <DEDUP_REMOVED lines=9> */
.L_x_22:


//--------------------- .text._Z35batched_gemm_mixed_register_blockedPK6__halfS1_Pfiiii --------------------------
	.section	.text._Z35batched_gemm_mixed_register_blockedPK6__halfS1_Pfiiii,"ax",@progbits
	.align	128
        .global         _Z35batched_gemm_mixed_register_blockedPK6__halfS1_Pfiiii
        .type           _Z35batched_gemm_mixed_register_blockedPK6__halfS1_Pfiiii,@function
        .size           _Z35batched_gemm_mixed_register_blockedPK6__halfS1_Pfiiii,(.L_x_23 - _Z35batched_gemm_mixed_register_blockedPK6__halfS1_Pfiiii)
        .other          _Z35batched_gemm_mixed_register_blockedPK6__halfS1_Pfiiii,@"STO_CUDA_ENTRY STV_DEFAULT"
_Z35batched_gemm_mixed_register_blockedPK6__halfS1_Pfiiii:
.text._Z35batched_gemm_mixed_register_blockedPK6__halfS1_Pfiiii:
[----:B------:R-:W-:Y:S08]  /*0000*/  LDC R1, c[0x0][0x37c] ;  /* 0x0000df00ff017b82 */ /* 0x000ff00000000800 */
[----:B------:R-:W0:Y:S08]  /*0010*/  S2UR UR5, SR_CTAID.Z ;  /* 0x00000000000579c3 */ /* 0x000e300000002700 */
[----:B------:R-:W0:Y:S02]  /*0020*/  LDC R0, c[0x0][0x3a4] ;  /* 0x0000e900ff007b82 */ /* 0x000e240000000800 */
[----:B0-----:R-:W-:-:S13]  /*0030*/  ISETP.LE.AND P0, PT, R0, UR5, PT ;  /* 0x0000000500007c0c */ /* 0x001fda000bf03270 */
[----:B------:R-:W-:Y:S05]  /*0040*/  @P0 EXIT ;  /* 0x000000000000094d */ /* 0x000fea0003800000 */
[----:B------:R-:W0:Y:S01]  /*0050*/  S2R R31, SR_TID.Y ;  /* 0x00000000001f7919 */ /* 0x000e220000002200 */
[----:B------:R-:W1:Y:S01]  /*0060*/  LDCU UR8, c[0x0][0x3a0] ;  /* 0x00007400ff0877ac */ /* 0x000e620008000800 */
[----:B------:R-:W-:Y:S01]  /*0070*/  HFMA2 R30, -RZ, RZ, 0, 0 ;  /* 0x00000000ff1e7431 */ /* 0x000fe200000001ff */
[----:B------:R-:W-:Y:S01]  /*0080*/  MOV R0, RZ ;  /* 0x000000ff00007202 */ /* 0x000fe20000000f00 */
[----:B------:R-:W0:Y:S01]  /*0090*/  S2R R32, SR_CTAID.Y ;  /* 0x0000000000207919 */ /* 0x000e220000002600 */
[----:B------:R-:W2:Y:S01]  /*00a0*/  LDCU.64 UR10, c[0x0][0x398] ;  /* 0x00007300ff0a77ac */ /* 0x000ea20008000a00 */
[----:B------:R-:W-:Y:S01]  /*00b0*/  HFMA2 R36, -RZ, RZ, 0, 0 ;  /* 0x00000000ff247431 */ /* 0x000fe200000001ff */
[----:B------:R-:W-:Y:S01]  /*00c0*/  CS2R R2, SRZ ;  /* 0x0000000000027805 */ /* 0x000fe2000001ff00 */
[----:B------:R-:W3:Y:S01]  /*00d0*/  S2R R33, SR_TID.X ;  /* 0x0000000000217919 */ /* 0x000ee20000002100 */
[----:B------:R-:W-:Y:S02]  /*00e0*/  CS2R R4, SRZ ;  /* 0x0000000000047805 */ /* 0x000fe4000001ff00 */
[----:B------:R-:W-:-:S02]  /*00f0*/  CS2R R6, SRZ ;  /* 0x0000000000067805 */ /* 0x000fc4000001ff00 */
[----:B------:R-:W-:Y:S01]  /*0100*/  MOV R34, RZ ;  /* 0x000000ff00227202 */ /* 0x000fe20000000f00 */
[----:B------:R-:W3:Y:S01]  /*0110*/  S2R R14, SR_CTAID.X ;  /* 0x00000000000e7919 */ /* 0x000ee20000002500 */
[----:B------:R-:W-:Y:S02]  /*0120*/  CS2R R24, SRZ ;  /* 0x0000000000187805 */ /* 0x000fe4000001ff00 */
[----:B------:R-:W-:Y:S02]  /*0130*/  CS2R R8, SRZ ;  /* 0x0000000000087805 */ /* 0x000fe4000001ff00 */
[----:B------:R-:W-:Y:S01]  /*0140*/  CS2R R10, SRZ ;  /* 0x00000000000a7805 */ /* 0x000fe2000001ff00 */
[----:B------:R-:W4:Y:S01]  /*0150*/  LDCU.64 UR14, c[0x0][0x358] ;  /* 0x00006b00ff0e77ac */ /* 0x000f220008000a00 */
[----:B-1----:R-:W-:Y:S02]  /*0160*/  UISETP.GE.AND UP0, UPT, UR8, 0x1, UPT ;  /* 0x000000010800788c */ /* 0x002fe4000bf06270 */
[----:B--2---:R-:W-:-:S04]  /*0170*/  UIMAD UR4, UR5, UR10, URZ ;  /* 0x0000000a050472a4 */ /* 0x004fc8000f8e02ff */
[----:B------:R-:W-:Y:S01]  /*0180*/  UIMAD UR12, UR4, UR11, URZ ;  /* 0x0000000b040c72a4 */ /* 0x000fe2000f8e02ff */
[----:B0-----:R-:W-:Y:S02]  /*0190*/  LEA R32, R32, R31, 0x6 ;  /* 0x0000001f20207211 */ /* 0x001fe400078e30ff */
[----:B---3--:R-:W-:Y:S01]  /*01a0*/  LEA R35, R14, R33, 0x6 ;  /* 0x000000210e237211 */ /* 0x008fe200078e30ff */
[----:B----4-:R-:W-:Y:S08]  /*01b0*/  BRA.U !UP0, `(.L_x_5) ;  /* 0x0000002508607547 */ /* 0x010ff0000b800000 */
[----:B------:R-:W0:Y:S01]  /*01c0*/  S2UR UR9, SR_CgaCtaId ;  /* 0x00000000000979c3 */ /* 0x000e220000008800 */
[----:B------:R-:W-:Y:S01]  /*01d0*/  IMAD R12, R31, UR11, RZ ;  /* 0x0000000b1f0c7c24 */ /* 0x000fe2000f8e02ff */
[----:B------:R-:W-:Y:S01]  /*01e0*/  UIMAD UR5, UR5, UR11, URZ ;  /* 0x0000000b050572a4 */ /* 0x000fe2000f8e02ff */
[----:B------:R-:W-:Y:S01]  /*01f0*/  MOV R17, UR8 ;  /* 0x0000000800117c02 */ /* 0x000fe20008000f00 */
[----:B------:R-:W-:Y:S01]  /*0200*/  UMOV UR7, 0x400 ;  /* 0x0000040000077882 */ /* 0x000fe20000000000 */
[----:B------:R-:W-:Y:S01]  /*0210*/  UIMAD UR4, UR4, UR8, URZ ;  /* 0x00000008040472a4 */ /* 0x000fe2000f8e02ff */
[----:B------:R-:W-:Y:S01]  /*0220*/  IADD3 R13, PT, PT, R33, R12, RZ ;  /* 0x0000000c210d7210 */ /* 0x000fe20007ffe0ff */
[----:B------:R-:W-:Y:S01]  /*0230*/  UIADD3 UR6, UPT, UPT, UR8, 0xf, URZ ;  /* 0x0000000f08067890 */ /* 0x000fe2000fffe0ff */
[----:B------:R-:W-:Y:S01]  /*0240*/  MOV R30, RZ ;  /* 0x000000ff001e7202 */ /* 0x000fe20000000f00 */
[----:B------:R-:W-:Y:S01]  /*0250*/  UIMAD UR5, UR5, UR8, URZ ;  /* 0x00000008050572a4 */ /* 0x000fe2000f8e02ff */
[----:B------:R-:W-:Y:S01]  /*0260*/  LEA R13, R14, R13, 0x6 ;  /* 0x0000000d0e0d7211 */ /* 0x000fe200078e30ff */
[----:B------:R-:W-:Y:S01]  /*0270*/  IMAD R14, R32, UR8, RZ ;  /* 0x00000008200e7c24 */ /* 0x000fe2000f8e02ff */
[----:B------:R-:W-:-:S02]  /*0280*/  UIADD3 UR8, UPT, UPT, UR7, 0x800, URZ ;  /* 0x0000080007087890 */ /* 0x000fc4000fffe0ff */
[----:B------:R-:W-:Y:S02]  /*0290*/  USHF.R.U32.HI UR6, URZ, 0x4, UR6 ;  /* 0x00000004ff067899 */ /* 0x000fe40008011606 */
[CC--:B------:R-:W-:Y:S01]  /*02a0*/  LEA R18, R17.reuse, R14.reuse, 0x5 ;  /* 0x0000000e11127211 */ /* 0x0c0fe200078e28ff */
[----:B------:R-:W1:Y:S01]  /*02b0*/  LDCU UR13, c[0x0][0x3a0] ;  /* 0x00007400ff0d77ac */ /* 0x000e620008000800 */
[C---:B------:R-:W-:Y:S02]  /*02c0*/  LEA R16, R17.reuse, R14, 0x4 ;  /* 0x0000000e11107211 */ /* 0x040fe400078e20ff */
[-C--:B------:R-:W-:Y:S01]  /*02d0*/  LEA R20, R17, R18.reuse, 0x4 ;  /* 0x0000001211147211 */ /* 0x080fe200078e20ff */
[----:B------:R-:W2:Y:S01]  /*02e0*/  LDCU UR10, c[0x0][0x398] ;  /* 0x00007300ff0a77ac */ /* 0x000ea20008000800 */
[C---:B------:R-:W-:Y:S02]  /*02f0*/  IADD3 R17, PT, PT, R33.reuse, R18, RZ ;  /* 0x0000001221117210 */ /* 0x040fe40007ffe0ff */
[C---:B------:R-:W-:Y:S01]  /*0300*/  IADD3 R14, PT, PT, R33.reuse, R14, RZ ;  /* 0x0000000e210e7210 */ /* 0x040fe20007ffe0ff */
[----:B0-----:R-:W-:Y:S01]  /*0310*/  ULEA UR7, UR9, UR7, 0x18 ;  /* 0x0000000709077291 */ /* 0x001fe2000f8ec0ff */
[C---:B------:R-:W-:Y:S01]  /*0320*/  IADD3 R16, PT, PT, R33.reuse, R16, RZ ;  /* 0x0000001021107210 */ /* 0x040fe20007ffe0ff */
[----:B------:R-:W-:Y:S01]  /*0330*/  ULEA UR8, UR9, UR8, 0x18 ;  /* 0x0000000809087291 */ /* 0x000fe2000f8ec0ff */
[C---:B------:R-:W-:Y:S01]  /*0340*/  IADD3 R27, PT, PT, R33.reuse, R20, RZ ;  /* 0x00000014211b7210 */ /* 0x040fe20007ffe0ff */
[----:B------:R-:W0:Y:S02]  /*0350*/  LDCU UR11, c[0x0][0x39c] ;  /* 0x00007380ff0b77ac */ /* 0x000e240008000800 */
[----:B------:R-:W-:-:S02]  /*0360*/  LEA R28, R33, UR7, 0x1 ;  /* 0x00000007211c7c11 */ /* 0x000fc4000f8e08ff */
[C---:B------:R-:W-:Y:S01]  /*0370*/  LEA R18, R31.reuse, UR8, 0x7 ;  /* 0x000000081f127c11 */ /* 0x040fe2000f8e38ff */
[----:B------:R-:W-:Y:S01]  /*0380*/  UIADD3 UR6, UPT, UPT, -UR6, URZ, URZ ;  /* 0x000000ff06067290 */ /* 0x000fe2000fffe1ff */
[----:B------:R-:W-:Y:S02]  /*0390*/  LEA R15, R31, UR7, 0x5 ;  /* 0x000000071f0f7c11 */ /* 0x000fe4000f8e28ff */
[----:B------:R-:W-:Y:S02]  /*03a0*/  LEA R26, R33, UR8, 0x1 ;  /* 0x00000008211a7c11 */ /* 0x000fe4000f8e08ff */
[----:B------:R-:W-:Y:S02]  /*03b0*/  LEA R28, R31, R28, 0x5 ;  /* 0x0000001c1f1c7211 */ /* 0x000fe400078e28ff */
[----:B-12---:R-:W-:-:S07]  /*03c0*/  LEA R29, R33, R18, 0x1 ;  /* 0x00000012211d7211 */ /* 0x006fce00078e08ff */
.L_x_6:
[C---:B------:R-:W-:Y:S01]  /*03d0*/  ISETP.GE.AND P2, PT, R33.reuse, UR13, PT ;  /* 0x0000000d21007c0c */ /* 0x040fe2000bf46270 */
[----:B------:R-:W-:Y:S01]  /*03e0*/  USHF.R.S32.HI UR7, URZ, 0x1f, UR4 ;  /* 0x0000001fff077899 */ /* 0x000fe20008011404 */
[----:B------:R-:W-:Y:S02]  /*03f0*/  IADD3 R18, PT, PT, R32, 0x10, RZ ;  /* 0x0000001020127810 */ /* 0x000fe40007ffe0ff */
[----:B------:R-:W-:Y:S02]  /*0400*/  ISETP.GE.AND P0, PT, R33, UR13, PT ;  /* 0x0000000d21007c0c */ /* 0x000fe4000bf06270 */
[----:B------:R-:W-:Y:S02]  /*0410*/  ISETP.LT.AND P1, PT, R18, UR10, !P2 ;  /* 0x0000000a12007c0c */ /* 0x000fe4000d721270 */
[C---:B------:R-:W-:Y:S02]  /*0420*/  IADD3 R18, PT, PT, R32.reuse, 0x20, RZ ;  /* 0x0000002020127810 */ /* 0x040fe40007ffe0ff */
[----:B------:R-:W-:-:S02]  /*0430*/  ISETP.GE.OR P0, PT, R32, UR10, P0 ;  /* 0x0000000a20007c0c */ /* 0x000fc40008706670 */
[----:B------:R-:W-:Y:S02]  /*0440*/  ISETP.LT.AND P3, PT, R18, UR10, !P2 ;  /* 0x0000000a12007c0c */ /* 0x000fe4000d761270 */
[----:B------:R-:W-:-:S04]  /*0450*/  IADD3 R18, PT, PT, R32, 0x30, RZ ;  /* 0x0000003020127810 */ /* 0x000fc80007ffe0ff */
[----:B------:R-:W-:Y:S01]  /*0460*/  ISETP.LT.AND P2, PT, R18, UR10, !P2 ;  /* 0x0000000a12007c0c */ /* 0x000fe2000d741270 */
[----:B------:R-:W1:Y:S01]  /*0470*/  @P1 LDC.64 R22, c[0x0][0x380] ;  /* 0x0000e000ff161b82 */ /* 0x000e620000000a00 */
[----:B------:R-:W-:-:S04]  /*0480*/  @P1 IADD3 R37, P4, PT, R16, UR4, RZ ;  /* 0x0000000410251c10 */ /* 0x000fc8000ff9e0ff */
[----:B------:R-:W-:-:S03]  /*0490*/  @P1 IADD3.X R40, PT, PT, RZ, UR7, RZ, P4, !PT ;  /* 0x00000007ff281c10 */ /* 0x000fc6000a7fe4ff */
[----:B------:R-:W2:Y:S08]  /*04a0*/  @P3 LDC.64 R20, c[0x0][0x380] ;  /* 0x0000e000ff143b82 */ /* 0x000eb00000000a00 */
[----:B------:R-:W3:Y:S01]  /*04b0*/  @!P0 LDC.64 R18, c[0x0][0x380] ;  /* 0x0000e000ff128b82 */ /* 0x000ee20000000a00 */
[----:B-1----:R-:W-:-:S04]  /*04c0*/  @P1 LEA R38, P4, R37, R22, 0x1 ;  /* 0x0000001625261211 */ /* 0x002fc800078808ff */
[----:B------:R-:W-:Y:S02]  /*04d0*/  @P1 LEA.HI.X R39, R37, R23, R40, 0x1, P4 ;  /* 0x0000001725271211 */ /* 0x000fe400020f0c28 */
[----:B------:R-:W-:Y:S01]  /*04e0*/  @!P1 PRMT R37, RZ, 0x7610, R37 ;  /* 0x00007610ff259816 */ /* 0x000fe20000000025 */
[----:B------:R-:W1:Y:S01]  /*04f0*/  @P2 LDC.64 R22, c[0x0][0x380] ;  /* 0x0000e000ff162b82 */ /* 0x000e620000000a00 */
[----:B------:R-:W-:Y:S02]  /*0500*/  IADD3 R40, PT, PT, R35, 0x10, RZ ;  /* 0x0000001023287810 */ /* 0x000fe40007ffe0ff */
[----:B------:R-:W-:Y:S02]  /*0510*/  @P3 IADD3 R41, P5, PT, R17, UR4, RZ ;  /* 0x0000000411293c10 */ /* 0x000fe4000ffbe0ff */
[----:B------:R3:W4:Y:S01]  /*0520*/  @P1 LDG.E.U16.CONSTANT R37, desc[UR14][R38.64] ;  /* 0x0000000e26251981 */ /* 0x000722000c1e9500 */
[----:B------:R-:W-:Y:S02]  /*0530*/  ISETP.GE.AND P1, PT, R31, UR13, PT ;  /* 0x0000000d1f007c0c */ /* 0x000fe4000bf26270 */
[----:B--2---:R-:W-:-:S02]  /*0540*/  @P3 LEA R42, P6, R41, R20, 0x1 ;  /* 0x00000014292a3211 */ /* 0x004fc400078c08ff */
[----:B0-----:R-:W-:Y:S02]  /*0550*/  ISETP.LT.AND P4, PT, R40, UR11, !P1 ;  /* 0x0000000b28007c0c */ /* 0x001fe4000cf81270 */
[----:B------:R-:W-:Y:S02]  /*0560*/  @P3 IADD3.X R40, PT, PT, RZ, UR7, RZ, P5, !PT ;  /* 0x00000007ff283c10 */ /* 0x000fe4000affe4ff */
[----:B------:R-:W-:Y:S02]  /*0570*/  @!P0 IADD3 R20, P5, PT, R14, UR4, RZ ;  /* 0x000000040e148c10 */ /* 0x000fe4000ffbe0ff */
[----:B------:R-:W-:Y:S02]  /*0580*/  @P3 LEA.HI.X R43, R41, R21, R40, 0x1, P6 ;  /* 0x00000015292b3211 */ /* 0x000fe400030f0c28 */
[----:B---3--:R-:W-:Y:S02]  /*0590*/  @!P0 LEA R38, P6, R20, R18, 0x1 ;  /* 0x0000001214268211 */ /* 0x008fe400078c08ff */
[----:B------:R-:W-:-:S02]  /*05a0*/  @!P0 IADD3.X R18, PT, PT, RZ, UR7, RZ, P5, !PT ;  /* 0x00000007ff128c10 */ /* 0x000fc4000affe4ff */
[----:B------:R-:W-:Y:S02]  /*05b0*/  @!P3 PRMT R21, RZ, 0x7610, R21 ;  /* 0x00007610ff15b816 */ /* 0x000fe40000000015 */
[----:B------:R-:W-:Y:S02]  /*05c0*/  @!P0 LEA.HI.X R39, R20, R19, R18, 0x1, P6 ;  /* 0x0000001314278211 */ /* 0x000fe400030f0c12 */
[----:B------:R-:W0:Y:S02]  /*05d0*/  @P4 LDC.64 R18, c[0x0][0x388] ;  /* 0x0000e200ff124b82 */ /* 0x000e240000000a00 */
[----:B------:R2:W3:Y:S01]  /*05e0*/  @P3 LDG.E.U16.CONSTANT R21, desc[UR14][R42.64] ;  /* 0x0000000e2a153981 */ /* 0x0004e2000c1e9500 */
[----:B------:R-:W-:Y:S02]  /*05f0*/  @P2 IADD3 R20, P3, PT, R27, UR4, RZ ;  /* 0x000000041b142c10 */ /* 0x000fe4000ff7e0ff */
[----:B------:R-:W-:Y:S02]  /*0600*/  @!P2 PRMT R41, RZ, 0x7610, R41 ;  /* 0x00007610ff29a816 */ /* 0x000fe40000000029 */
[----:B-1----:R-:W-:-:S02]  /*0610*/  @P2 LEA R22, P5, R20, R22, 0x1 ;  /* 0x0000001614162211 */ /* 0x002fc400078a08ff */
[----:B------:R-:W-:-:S04]  /*0620*/  @P2 IADD3.X R40, PT, PT, RZ, UR7, RZ, P3, !PT ;  /* 0x00000007ff282c10 */ /* 0x000fc80009ffe4ff */
[----:B------:R-:W-:Y:S02]  /*0630*/  @P2 LEA.HI.X R23, R20, R23, R40, 0x1, P5 ;  /* 0x0000001714172211 */ /* 0x000fe400028f0c28 */
[C---:B------:R-:W-:Y:S01]  /*0640*/  IADD3 R20, PT, PT, R35.reuse, 0x20, RZ ;  /* 0x0000002023147810 */ /* 0x040fe20007ffe0ff */
[----:B------:R-:W-:Y:S01]  /*0650*/  USHF.R.S32.HI UR7, URZ, 0x1f, UR5 ;  /* 0x0000001fff077899 */ /* 0x000fe20008011405 */
[--C-:B--2---:R-:W-:Y:S01]  /*0660*/  @P4 SHF.R.S32.HI R43, RZ, 0x1f, R12.reuse ;  /* 0x0000001fff2b4819 */ /* 0x104fe2000001140c */
[----:B------:R1:W2:Y:S01]  /*0670*/  @P2 LDG.E.U16.CONSTANT R41, desc[UR14][R22.64] ;  /* 0x0000000e16292981 */ /* 0x0002a2000c1e9500 */
[----:B------:R-:W-:Y:S02]  /*0680*/  ISETP.LT.AND P3, PT, R20, UR11, !P1 ;  /* 0x0000000b14007c0c */ /* 0x000fe4000cf61270 */
[----:B------:R-:W-:Y:S02]  /*0690*/  SHF.R.S32.HI R20, RZ, 0x1f, R35 ;  /* 0x0000001fff147819 */ /* 0x000fe40000011423 */
[----:B------:R-:W-:-:S04]  /*06a0*/  @P4 IADD3 R40, P2, P5, R35, UR5, R12 ;  /* 0x0000000523284c10 */ /* 0x000fc8000fd5e00c */
[----:B------:R-:W-:Y:S02]  /*06b0*/  @P4 IADD3.X R43, PT, PT, R20, UR7, R43, P2, P5 ;  /* 0x00000007142b4c10 */ /* 0x000fe400097ea42b */
[----:B0-----:R-:W-:-:S04]  /*06c0*/  @P4 LEA R44, P2, R40, R18, 0x1 ;  /* 0x00000012282c4211 */ /* 0x001fc800078408ff */
[----:B------:R-:W-:Y:S02]  /*06d0*/  @P4 LEA.HI.X R45, R40, R19, R43, 0x1, P2 ;  /* 0x00000013282d4211 */ /* 0x000fe400010f0c2b */
[----:B------:R-:W0:Y:S01]  /*06e0*/  @P3 LDC.64 R18, c[0x0][0x388] ;  /* 0x0000e200ff123b82 */ /* 0x000e220000000a00 */
[----:B------:R-:W-:Y:S02]  /*06f0*/  @!P4 PRMT R40, RZ, 0x7610, R40 ;  /* 0x00007610ff28c816 */ /* 0x000fe40000000028 */
[----:B------:R-:W-:-:S04]  /*0700*/  ISETP.GE.AND P2, PT, R35, UR11, PT ;  /* 0x0000000b23007c0c */ /* 0x000fc8000bf46270 */
[----:B------:R-:W-:Y:S01]  /*0710*/  ISETP.GE.OR P2, PT, R31, UR13, P2 ;  /* 0x0000000d1f007c0c */ /* 0x000fe20009746670 */
[----:B------:R5:W2:Y:S01]  /*0720*/  @P4 LDG.E.U16.CONSTANT R40, desc[UR14][R44.64+0x20] ;  /* 0x0000200e2c284981 */ /* 0x000aa2000c1e9500 */
[--C-:B-1----:R-:W-:Y:S02]  /*0730*/  @P3 SHF.R.S32.HI R23, RZ, 0x1f, R12.reuse ;  /* 0x0000001fff173819 */ /* 0x102fe4000001140c */
[----:B------:R-:W-:-:S04]  /*0740*/  @P3 IADD3 R42, P4, P5, R35, UR5, R12 ;  /* 0x00000005232a3c10 */ /* 0x000fc8000fd9e00c */
[----:B------:R-:W-:Y:S02]  /*0750*/  @P3 IADD3.X R23, PT, PT, R20, UR7, R23, P4, P5 ;  /* 0x0000000714173c10 */ /* 0x000fe4000a7ea417 */
[----:B0-----:R-:W-:-:S04]  /*0760*/  @P3 LEA R22, P4, R42, R18, 0x1 ;  /* 0x000000122a163211 */ /* 0x001fc800078808ff */
[----:B------:R-:W-:Y:S02]  /*0770*/  @P3 LEA.HI.X R23, R42, R19, R23, 0x1, P4 ;  /* 0x000000132a173211 */ /* 0x000fe400020f0c17 */
[----:B------:R-:W5:Y:S01]  /*0780*/  @!P2 LDC.64 R18, c[0x0][0x388] ;  /* 0x0000e200ff12ab82 */ /* 0x000f620000000a00 */
[----:B------:R-:W-:-:S06]  /*0790*/  @!P3 PRMT R42, RZ, 0x7610, R42 ;  /* 0x00007610ff2ab816 */ /* 0x000fcc000000002a */
[----:B------:R0:W2:Y:S01]  /*07a0*/  @P3 LDG.E.U16.CONSTANT R42, desc[UR14][R22.64+0x40] ;  /* 0x0000400e162a3981 */ /* 0x0000a2000c1e9500 */
[----:B------:R-:W-:-:S04]  /*07b0*/  @!P2 IADD3 R43, P3, PT, R13, UR5, RZ ;  /* 0x000000050d2bac10 */ /* 0x000fc8000ff7e0ff */
[----:B-----5:R-:W-:Y:S02]  /*07c0*/  @!P2 LEA R44, P4, R43, R18, 0x1 ;  /* 0x000000122b2ca211 */ /* 0x020fe400078808ff */
[----:B------:R-:W-:-:S04]  /*07d0*/  @!P2 LEA.HI.X.SX32 R18, R13, UR7, 0x1, P3 ;  /* 0x000000070d12ac11 */ /* 0x000fc800098f0eff */
[----:B------:R-:W-:Y:S02]  /*07e0*/  @!P2 LEA.HI.X R45, R43, R19, R18, 0x1, P4 ;  /* 0x000000132b2da211 */ /* 0x000fe400020f0c12 */
[----:B------:R-:W-:Y:S01]  /*07f0*/  IADD3 R18, PT, PT, R35, 0x30, RZ ;  /* 0x0000003023127810 */ /* 0x000fe20007ffe0ff */
[----:B------:R-:W5:Y:S03]  /*0800*/  @!P0 LDG.E.U16.CONSTANT R43, desc[UR14][R38.64] ;  /* 0x0000000e262b8981 */ /* 0x000f66000c1e9500 */
[----:B------:R-:W-:Y:S01]  /*0810*/  ISETP.LT.AND P1, PT, R18, UR11, !P1 ;  /* 0x0000000b12007c0c */ /* 0x000fe2000cf21270 */
[----:B------:R-:W5:-:S12]  /*0820*/  @!P2 LDG.E.U16.CONSTANT R22, desc[UR14][R44.64] ;  /* 0x0000000e2c16a981 */ /* 0x000f58000c1e9500 */
[--C-:B------:R-:W-:Y:S02]  /*0830*/  @P1 SHF.R.S32.HI R19, RZ, 0x1f, R12.reuse ;  /* 0x0000001fff131819 */ /* 0x100fe4000001140c */
[----:B------:R-:W-:-:S04]  /*0840*/  @P1 IADD3 R46, P3, P4, R35, UR5, R12 ;  /* 0x00000005232e1c10 */ /* 0x000fc8000fc7e00c */
[----:B------:R-:W-:Y:S02]  /*0850*/  @P1 IADD3.X R20, PT, PT, R20, UR7, R19, P3, P4 ;  /* 0x0000000714141c10 */ /* 0x000fe40009fe8413 */
[----:B------:R-:W1:Y:S02]  /*0860*/  @P1 LDC.64 R18, c[0x0][0x388] ;  /* 0x0000e200ff121b82 */ /* 0x000e640000000a00 */
[----:B-1----:R-:W-:-:S04]  /*0870*/  @P1 LEA R18, P3, R46, R18, 0x1 ;  /* 0x000000122e121211 */ /* 0x002fc800078608ff */
[----:B------:R-:W-:Y:S02]  /*0880*/  @P1 LEA.HI.X R19, R46, R19, R20, 0x1, P3 ;  /* 0x000000132e131211 */ /* 0x000fe400018f0c14 */
[----:B------:R-:W-:-:S06]  /*0890*/  @!P1 PRMT R46, RZ, 0x7610, R46 ;  /* 0x00007610ff2e9816 */ /* 0x000fcc000000002e */
[----:B------:R-:W5:Y:S04]  /*08a0*/  @P1 LDG.E.U16.CONSTANT R46, desc[UR14][R18.64+0x60] ;  /* 0x0000600e122e1981 */ /* 0x000f68000c1e9500 */
[----:B----4-:R-:W-:Y:S04]  /*08b0*/  STS.U16 [R28+0x200], R37 ;  /* 0x000200251c007388 */ /* 0x010fe80000000400 */
[----:B---3--:R-:W-:Y:S04]  /*08c0*/  STS.U16 [R28+0x400], R21 ;  /* 0x000400151c007388 */ /* 0x008fe80000000400 */
[----:B--2---:R-:W-:Y:S01]  /*08d0*/  STS.U16 [R28+0x600], R41 ;  /* 0x000600291c007388 */ /* 0x004fe20000000400 */
[----:B------:R-:W-:-:S02]  /*08e0*/  @P0 PRMT R43, RZ, 0x7610, R43 ;  /* 0x00007610ff2b0816 */ /* 0x000fc4000000002b */
[----:B0-----:R-:W-:-:S03]  /*08f0*/  @P2 PRMT R22, RZ, 0x7610, R22 ;  /* 0x00007610ff162816 */ /* 0x001fc60000000016 */
[----:B-----5:R-:W-:Y:S04]  /*0900*/  STS.U16 [R28], R43 ;  /* 0x0000002b1c007388 */ /* 0x020fe80000000400 */
[----:B------:R-:W-:Y:S04]  /*0910*/  STS.U16 [R29+0x20], R40 ;  /* 0x000020281d007388 */ /* 0x000fe80000000400 */
[----:B------:R-:W-:Y:S04]  /*0920*/  STS.U16 [R29+0x40], R42 ;  /* 0x0000402a1d007388 */ /* 0x000fe80000000400 */
[----:B------:R-:W-:Y:S04]  /*0930*/  STS.U16 [R29], R22 ;  /* 0x000000161d007388 */ /* 0x000fe80000000400 */
[----:B------:R-:W-:Y:S01]  /*0940*/  STS.U16 [R29+0x60], R46 ;  /* 0x0000602e1d007388 */ /* 0x000fe20000000400 */
[----:B------:R-:W-:Y:S06]  /*0950*/  BAR.SYNC.DEFER_BLOCKING 0x0 ;  /* 0x0000000000007b1d */ /* 0x000fec0000010000 */
[----:B------:R-:W0:Y:S04]  /*0960*/  LDS.U16 R37, [R26+0x20] ;  /* 0x000020001a257984 */ /* 0x000e280000000400 */
[----:B------:R-:W1:Y:S04]  /*0970*/  LDS.64 R18, [R15] ;  /* 0x000000000f127984 */ /* 0x000e680000000a00 */
[----:B------:R-:W2:Y:S04]  /*0980*/  LDS.U16 R38, [R26] ;  /* 0x000000001a267984 */ /* 0x000ea80000000400 */
[----:B------:R-:W3:Y:S04]  /*0990*/  LDS.U16 R39, [R26+0x40] ;  /* 0x000040001a277984 */ /* 0x000ee80000000400 */
[----:B------:R-:W4:Y:S04]  /*09a0*/  LDS.U16 R43, [R26+0x60] ;  /* 0x000060001a2b7984 */ /* 0x000f280000000400 */
[----:B------:R-:W5:Y:S04]  /*09b0*/  LDS.64 R20, [R15+0x200] ;  /* 0x000200000f147984 */ /* 0x000f680000000a00 */
[----:B------:R-:W-:Y:S04]  /*09c0*/  LDS.U16 R46, [R26+0x80] ;  /* 0x000080001a2e7984 */ /* 0x000fe80000000400 */
[----:B------:R-:W-:Y:S04]  /*09d0*/  LDS.U16 R48, [R26+0x200] ;  /* 0x000200001a307984 */ /* 0x000fe80000000400 */
[----:B------:R-:W-:Y:S01]  /*09e0*/  LDS.U16 R47, [R26+0x220] ;  /* 0x000220001a2f7984 */ /* 0x000fe20000000400 */
[----:B0-----:R-:W-:-:S02]  /*09f0*/  HADD2.F32 R40, -RZ, R37.H0_H0 ;  /* 0x20000025ff287230 */ /* 0x001fc40000004100 */
[----:B-1----:R-:W-:Y:S02]  /*0a00*/  HADD2.F32 R23, -RZ, R18.H0_H0 ;  /* 0x20000012ff177230 */ /* 0x002fe40000004100 */
[----:B--2---:R-:W-:Y:S02]  /*0a10*/  HADD2.F32 R38, -RZ, R38.H0_H0 ;  /* 0x20000026ff267230 */ /* 0x004fe40000004100 */
[----:B---3--:R-:W-:Y:S02]  /*0a20*/  HADD2.F32 R39, -RZ, R39.H0_H0 ;  /* 0x20000027ff277230 */ /* 0x008fe40000004100 */
[----:B----4-:R-:W-:Y:S02]  /*0a30*/  HADD2.F32 R37, -RZ, R43.H0_H0 ;  /* 0x2000002bff257230 */ /* 0x010fe40000004100 */
[C---:B------:R-:W-:Y:S01]  /*0a40*/  FFMA R41, R23.reuse, R38, R24 ;  /* 0x0000002617297223 */ /* 0x040fe20000000018 */
[C---:B------:R-:W-:Y:S01]  /*0a50*/  FFMA R42, R23.reuse, R40, R25 ;  /* 0x00000028172a7223 */ /* 0x040fe20000000019 */
[C---:B------:R-:W-:Y:S01]  /*0a60*/  FFMA R34, R23.reuse, R39, R34 ;  /* 0x0000002717227223 */ /* 0x040fe20000000022 */
[----:B------:R-:W0:Y:S01]  /*0a70*/  LDS.64 R24, [R15+0x600] ;  /* 0x000600000f187984 */ /* 0x000e220000000a00 */
[----:B------:R-:W-:-:S03]  /*0a80*/  FFMA R36, R23, R37, R36 ;  /* 0x0000002517247223 */ /* 0x000fc60000000024 */
[----:B------:R-:W1:Y:S01]  /*0a90*/  LDS.64 R22, [R15+0x400] ;  /* 0x000400000f167984 */ /* 0x000e620000000a00 */
[----:B-----5:R-:W-:-:S05]  /*0aa0*/  HADD2.F32 R44, -RZ, R20.H0_H0 ;  /* 0x20000014ff2c7230 */ /* 0x020fca0000004100 */
[C---:B------:R-:W-:Y:S01]  /*0ab0*/  FFMA R7, R44.reuse, R38, R7 ;  /* 0x000000262c077223 */ /* 0x040fe20000000007 */
[C---:B------:R-:W-:Y:S01]  /*0ac0*/  FFMA R6, R44.reuse, R40, R6 ;  /* 0x000000282c067223 */ /* 0x040fe20000000006 */
[C---:B------:R-:W-:Y:S01]  /*0ad0*/  FFMA R5, R44.reuse, R39, R5 ;  /* 0x000000272c057223 */ /* 0x040fe20000000005 */
[----:B------:R-:W-:Y:S01]  /*0ae0*/  FFMA R4, R44, R37, R4 ;  /* 0x000000252c047223 */ /* 0x000fe20000000004 */
[----:B0-----:R-:W-:Y:S02]  /*0af0*/  HADD2.F32 R43, -RZ, R24.H0_H0 ;  /* 0x20000018ff2b7230 */ /* 0x001fe40000004100 */
[----:B-1----:R-:W-:-:S05]  /*0b00*/  HADD2.F32 R44, -RZ, R22.H0_H0 ;  /* 0x20000016ff2c7230 */ /* 0x002fca0000004100 */
[C---:B------:R-:W-:Y:S01]  /*0b10*/  FFMA R2, R44.reuse, R40, R2 ;  /* 0x000000282c027223 */ /* 0x040fe20000000002 */
[C---:B------:R-:W-:Y:S01]  /*0b20*/  FFMA R3, R44.reuse, R38, R3 ;  /* 0x000000262c037223 */ /* 0x040fe20000000003 */
[C---:B------:R-:W-:Y:S01]  /*0b30*/  FFMA R0, R44.reuse, R39, R0 ;  /* 0x000000272c007223 */ /* 0x040fe20000000000 */
[----:B------:R-:W-:Y:S01]  /*0b40*/  FFMA R30, R44, R37, R30 ;  /* 0x000000252c1e7223 */ /* 0x000fe2000000001e */
[C---:B------:R-:W-:Y:S01]  /*0b50*/  FFMA R40, R43.reuse, R40, R9 ;  /* 0x000000282b287223 */ /* 0x040fe20000000009 */
[----:B------:R-:W0:Y:S04]  /*0b60*/  LDS.U16 R44, [R26+0xa0] ;  /* 0x0000a0001a2c7984 */ /* 0x000e280000000400 */
[----:B------:R-:W1:Y:S01]  /*0b70*/  LDS.U16 R9, [R26+0xc0] ;  /* 0x0000c0001a097984 */ /* 0x000e620000000400 */
[----:B------:R-:W-:-:S03]  /*0b80*/  FFMA R8, R43, R38, R8 ;  /* 0x000000262b087223 */ /* 0x000fc60000000008 */
[----:B------:R-:W2:Y:S01]  /*0b90*/  LDS.U16 R38, [R26+0xe0] ;  /* 0x0000e0001a267984 */ /* 0x000ea20000000400 */
[C---:B------:R-:W-:Y:S01]  /*0ba0*/  FFMA R10, R43.reuse, R39, R10 ;  /* 0x000000272b0a7223 */ /* 0x040fe2000000000a */
[----:B------:R-:W-:Y:S01]  /*0bb0*/  FFMA R11, R43, R37, R11 ;  /* 0x000000252b0b7223 */ /* 0x000fe2000000000b */
[----:B------:R-:W-:Y:S02]  /*0bc0*/  HADD2.F32 R37, -RZ, R18.H1_H1 ;  /* 0x30000012ff257230 */ /* 0x000fe40000004100 */
[----:B------:R-:W-:Y:S01]  /*0bd0*/  HADD2.F32 R20, -RZ, R20.H1_H1 ;  /* 0x30000014ff147230 */ /* 0x000fe20000004100 */
[----:B------:R-:W-:Y:S01]  /*0be0*/  LDS.U16 R18, [R26+0x160] ;  /* 0x000160001a127984 */ /* 0x000fe20000000400 */
[----:B------:R-:W-:Y:S02]  /*0bf0*/  HADD2.F32 R39, -RZ, R22.H1_H1 ;  /* 0x30000016ff277230 */ /* 0x000fe40000004100 */
[----:B------:R-:W-:Y:S01]  /*0c00*/  HADD2.F32 R43, -RZ, R24.H1_H1 ;  /* 0x30000018ff2b7230 */ /* 0x000fe20000004100 */
[----:B------:R-:W-:Y:S01]  /*0c10*/  LDS.U16 R22, [R26+0x180] ;  /* 0x000180001a167984 */ /* 0x000fe20000000400 */
[----:B------:R-:W-:-:S03]  /*0c20*/  HADD2.F32 R46, -RZ, R46.H0_H0 ;  /* 0x2000002eff2e7230 */ /* 0x000fc60000004100 */
[----:B------:R-:W3:Y:S02]  /*0c30*/  LDS.U16 R24, [R26+0x100] ;  /* 0x000100001a187984 */ /* 0x000ee40000000400 */
[----:B------:R-:W-:Y:S01]  /*0c40*/  FFMA R7, R20, R46, R7 ;  /* 0x0000002e14077223 */ /* 0x000fe20000000007 */
[----:B0-----:R-:W-:Y:S02]  /*0c50*/  HADD2.F32 R45, -RZ, R44.H0_H0 ;  /* 0x2000002cff2d7230 */ /* 0x001fe40000004100 */
[----:B-1----:R-:W-:-:S03]  /*0c60*/  HADD2.F32 R9, -RZ, R9.H0_H0 ;  /* 0x20000009ff097230 */ /* 0x002fc60000004100 */
[-C--:B------:R-:W-:Y:S01]  /*0c70*/  FFMA R42, R37, R45.reuse, R42 ;  /* 0x0000002d252a7223 */ /* 0x080fe2000000002a */
[CC--:B------:R-:W-:Y:S01]  /*0c80*/  FFMA R6, R20.reuse, R45.reuse, R6 ;  /* 0x0000002d14067223 */ /* 0x0c0fe20000000006 */
[-C--:B------:R-:W-:Y:S01]  /*0c90*/  FFMA R2, R39, R45.reuse, R2 ;  /* 0x0000002d27027223 */ /* 0x080fe20000000002 */
[----:B------:R-:W-:Y:S01]  /*0ca0*/  FFMA R40, R43, R45, R40 ;  /* 0x0000002d2b287223 */ /* 0x000fe20000000028 */
[-C--:B------:R-:W-:Y:S01]  /*0cb0*/  FFMA R34, R37, R9.reuse, R34 ;  /* 0x0000000925227223 */ /* 0x080fe20000000022 */
[-C--:B------:R-:W-:Y:S01]  /*0cc0*/  FFMA R5, R20, R9.reuse, R5 ;  /* 0x0000000914057223 */ /* 0x080fe20000000005 */
[-C--:B------:R-:W-:Y:S01]  /*0cd0*/  FFMA R0, R39, R9.reuse, R0 ;  /* 0x0000000927007223 */ /* 0x080fe20000000000 */
[----:B------:R-:W-:Y:S01]  /*0ce0*/  FFMA R10, R43, R9, R10 ;  /* 0x000000092b0a7223 */ /* 0x000fe2000000000a */
[----:B------:R-:W0:Y:S01]  /*0cf0*/  LDS.U16 R45, [R26+0x120] ;  /* 0x000120001a2d7984 */ /* 0x000e220000000400 */
[----:B--2---:R-:W-:-:S03]  /*0d00*/  HADD2.F32 R38, -RZ, R38.H0_H0 ;  /* 0x20000026ff267230 */ /* 0x004fc60000004100 */
[----:B------:R-:W1:Y:S02]  /*0d10*/  LDS.U16 R9, [R26+0x140] ;  /* 0x000140001a097984 */ /* 0x000e640000000400 */
[----:B------:R-:W-:Y:S02]  /*0d20*/  FFMA R4, R20, R38, R4 ;  /* 0x0000002614047223 */ /* 0x000fe40000000004 */
[----:B------:R-:W2:Y:S01]  /*0d30*/  LDS.U16 R20, [R26+0x1a0] ;  /* 0x0001a0001a147984 */ /* 0x000ea20000000400 */
[----:B------:R-:W-:Y:S01]  /*0d40*/  FFMA R8, R43, R46, R8 ;  /* 0x0000002e2b087223 */ /* 0x000fe20000000008 */
[-C--:B------:R-:W-:Y:S01]  /*0d50*/  FFMA R36, R37, R38.reuse, R36 ;  /* 0x0000002625247223 */ /* 0x080fe20000000024 */
[-C--:B------:R-:W-:Y:S01]  /*0d60*/  FFMA R30, R39, R38.reuse, R30 ;  /* 0x00000026271e7223 */ /* 0x080fe2000000001e */
[----:B------:R-:W-:Y:S01]  /*0d70*/  FFMA R11, R43, R38, R11 ;  /* 0x000000262b0b7223 */ /* 0x000fe2000000000b */
[-C--:B------:R-:W-:Y:S01]  /*0d80*/  FFMA R41, R37, R46.reuse, R41 ;  /* 0x0000002e25297223 */ /* 0x080fe20000000029 */
[----:B------:R-:W-:Y:S01]  /*0d90*/  FFMA R3, R39, R46, R3 ;  /* 0x0000002e27037223 */ /* 0x000fe20000000003 */
[----:B---3--:R-:W-:-:S02]  /*0da0*/  HADD2.F32 R38, -RZ, R24.H0_H0 ;  /* 0x20000018ff267230 */ /* 0x008fc40000004100 */
[----:B------:R-:W-:Y:S02]  /*0db0*/  HADD2.F32 R43, -RZ, R19.H0_H0 ;  /* 0x20000013ff2b7230 */ /* 0x000fe40000004100 */
[----:B------:R-:W-:Y:S02]  /*0dc0*/  HADD2.F32 R18, -RZ, R18.H0_H0 ;  /* 0x20000012ff127230 */ /* 0x000fe40000004100 */
[----:B------:R-:W-:Y:S02]  /*0dd0*/  HADD2.F32 R24, -RZ, R21.H0_H0 ;  /* 0x20000015ff187230 */ /* 0x000fe40000004100 */
[----:B------:R-:W-:Y:S02]  /*0de0*/  HADD2.F32 R39, -RZ, R23.H0_H0 ;  /* 0x20000017ff277230 */ /* 0x000fe40000004100 */
[----:B------:R-:W-:Y:S02]  /*0df0*/  HADD2.F32 R37, -RZ, R25.H0_H0 ;  /* 0x20000019ff257230 */ /* 0x000fe40000004100 */
[C---:B------:R-:W-:Y:S01]  /*0e00*/  FFMA R41, R43.reuse, R38, R41 ;  /* 0x000000262b297223 */ /* 0x040fe20000000029 */
[----:B------:R-:W-:Y:S01]  /*0e10*/  FFMA R36, R43, R18, R36 ;  /* 0x000000122b247223 */ /* 0x000fe20000000024 */
[----:B------:R-:W-:-:S02]  /*0e20*/  HADD2.F32 R19, -RZ, R19.H1_H1 ;  /* 0x30000013ff137230 */ /* 0x000fc40000004100 */
[----:B------:R-:W-:Y:S01]  /*0e30*/  FFMA R7, R24, R38, R7 ;  /* 0x0000002618077223 */ /* 0x000fe20000000007 */
[----:B------:R-:W-:Y:S02]  /*0e40*/  HADD2.F32 R44, -RZ, R21.H1_H1 ;  /* 0x30000015ff2c7230 */ /* 0x000fe40000004100 */
[----:B------:R-:W-:Y:S01]  /*0e50*/  FFMA R46, R37, R18, R11 ;  /* 0x00000012252e7223 */ /* 0x000fe2000000000b */
[----:B------:R-:W-:Y:S02]  /*0e60*/  HADD2.F32 R22, -RZ, R22.H0_H0 ;  /* 0x20000016ff167230 */ /* 0x000fe40000004100 */
[----:B0-----:R-:W-:Y:S02]  /*0e70*/  HADD2.F32 R45, -RZ, R45.H0_H0 ;  /* 0x2000002dff2d7230 */ /* 0x001fe40000004100 */
[----:B-1----:R-:W-:-:S03]  /*0e80*/  HADD2.F32 R9, -RZ, R9.H0_H0 ;  /* 0x20000009ff097230 */ /* 0x002fc60000004100 */
[-C--:B------:R-:W-:Y:S01]  /*0e90*/  FFMA R42, R43, R45.reuse, R42 ;  /* 0x0000002d2b2a7223 */ /* 0x080fe2000000002a */
[CC--:B------:R-:W-:Y:S01]  /*0ea0*/  FFMA R6, R24.reuse, R45.reuse, R6 ;  /* 0x0000002d18067223 */ /* 0x0c0fe20000000006 */
[-C--:B------:R-:W-:Y:S01]  /*0eb0*/  FFMA R2, R39, R45.reuse, R2 ;  /* 0x0000002d27027223 */ /* 0x080fe20000000002 */
[----:B------:R-:W-:Y:S01]  /*0ec0*/  FFMA R40, R37, R45, R40 ;  /* 0x0000002d25287223 */ /* 0x000fe20000000028 */
[----:B------:R-:W-:Y:S01]  /*0ed0*/  FFMA R34, R43, R9, R34 ;  /* 0x000000092b227223 */ /* 0x000fe20000000022 */
[----:B------:R-:W-:Y:S01]  /*0ee0*/  FFMA R43, R24, R18, R4 ;  /* 0x00000012182b7223 */ /* 0x000fe20000000004 */
[----:B------:R-:W-:Y:S01]  /*0ef0*/  HADD2.F32 R45, -RZ, R23.H1_H1 ;  /* 0x30000017ff2d7230 */ /* 0x000fe20000004100 */
[----:B------:R-:W0:Y:S01]  /*0f00*/  LDS.U16 R4, [R26+0x1c0] ;  /* 0x0001c0001a047984 */ /* 0x000e220000000400 */
[----:B------:R-:W-:Y:S02]  /*0f10*/  HADD2.F32 R25, -RZ, R25.H1_H1 ;  /* 0x30000019ff197230 */ /* 0x000fe40000004100 */
[-C--:B------:R-:W-:Y:S01]  /*0f20*/  FFMA R3, R39, R38.reuse, R3 ;  /* 0x0000002627037223 */ /* 0x080fe20000000003 */
[----:B------:R-:W-:Y:S01]  /*0f30*/  FFMA R8, R37, R38, R8 ;  /* 0x0000002625087223 */ /* 0x000fe20000000008 */
[----:B------:R-:W1:Y:S01]  /*0f40*/  LDS.U16 R21, [R26+0x1e0] ;  /* 0x0001e0001a157984 */ /* 0x000e620000000400 */
[----:B--2---:R-:W-:-:S02]  /*0f50*/  HADD2.F32 R11, -RZ, R20.H0_H0 ;  /* 0x20000014ff0b7230 */ /* 0x004fc40000004100 */
[-C--:B------:R-:W-:Y:S01]  /*0f60*/  FFMA R5, R24, R9.reuse, R5 ;  /* 0x0000000918057223 */ /* 0x080fe20000000005 */
[-C--:B------:R-:W-:Y:S01]  /*0f70*/  FFMA R38, R37, R9.reuse, R10 ;  /* 0x0000000925267223 */ /* 0x080fe2000000000a */
[C---:B------:R-:W-:Y:S01]  /*0f80*/  FFMA R30, R39.reuse, R18, R30 ;  /* 0x00000012271e7223 */ /* 0x040fe2000000001e */
[----:B------:R-:W-:Y:S01]  /*0f90*/  FFMA R0, R39, R9, R0 ;  /* 0x0000000927007223 */ /* 0x000fe20000000000 */
        /* <DEDUP_REMOVED lines=8> */
[----:B------:R-:W2:Y:S04]  /*1020*/  LDS.64 R8, [R15+0x8] ;  /* 0x000008000f087984 */ /* 0x000ea80000000a00 */
[----:B------:R-:W3:Y:S04]  /*1030*/  LDS.U16 R40, [R26+0x240] ;  /* 0x000240001a287984 */ /* 0x000ee80000000400 */
[----:B------:R-:W4:Y:S01]  /*1040*/  LDS.U16 R2, [R26+0x260] ;  /* 0x000260001a027984 */ /* 0x000f220000000400 */
[----:B0-----:R-:W-:-:S02]  /*1050*/  HADD2.F32 R6, -RZ, R4.H0_H0 ;  /* 0x20000004ff067230 */ /* 0x001fc40000004100 */
[----:B-1----:R-:W-:-:S03]  /*1060*/  HADD2.F32 R4, -RZ, R21.H0_H0 ;  /* 0x20000015ff047230 */ /* 0x002fc60000004100 */
[CC--:B------:R-:W-:Y:S01]  /*1070*/  FFMA R20, R44.reuse, R6.reuse, R5 ;  /* 0x000000062c147223 */ /* 0x0c0fe20000000005 */
[-C--:B------:R-:W-:Y:S01]  /*1080*/  FFMA R3, R19, R6.reuse, R34 ;  /* 0x0000000613037223 */ /* 0x080fe20000000022 */
[-C--:B------:R-:W-:Y:S01]  /*1090*/  FFMA R21, R25, R6.reuse, R38 ;  /* 0x0000000619157223 */ /* 0x080fe20000000026 */
[----:B------:R-:W-:Y:S01]  /*10a0*/  FFMA R23, R45, R6, R0 ;  /* 0x000000062d177223 */ /* 0x000fe20000000000 */
[-C--:B------:R-:W-:Y:S01]  /*10b0*/  FFMA R5, R19, R4.reuse, R36 ;  /* 0x0000000413057223 */ /* 0x080fe20000000024 */
[-C--:B------:R-:W-:Y:S01]  /*10c0*/  FFMA R19, R44, R4.reuse, R43 ;  /* 0x000000042c137223 */ /* 0x080fe2000000002b */
[-C--:B------:R-:W-:Y:S01]  /*10d0*/  FFMA R42, R45, R4.reuse, R30 ;  /* 0x000000042d2a7223 */ /* 0x080fe2000000001e */
[----:B------:R-:W-:Y:S01]  /*10e0*/  FFMA R25, R25, R4, R46 ;  /* 0x0000000419197223 */ /* 0x000fe2000000002e */
[----:B------:R-:W0:Y:S01]  /*10f0*/  LDS.64 R6, [R15+0x208] ;  /* 0x000208000f067984 */ /* 0x000e220000000a00 */
[----:B------:R-:W-:Y:S02]  /*1100*/  HADD2.F32 R34, -RZ, R48.H0_H0 ;  /* 0x20000030ff227230 */ /* 0x000fe40000004100 */
[----:B------:R-:W-:-:S02]  /*1110*/  HADD2.F32 R0, -RZ, R47.H0_H0 ;  /* 0x2000002fff007230 */ /* 0x000fc40000004100 */
[----:B--2---:R-:W-:Y:S02]  /*1120*/  HADD2.F32 R4, -RZ, R8.H0_H0 ;  /* 0x20000008ff047230 */ /* 0x004fe40000004100 */
[----:B---3--:R-:W-:Y:S02]  /*1130*/  HADD2.F32 R38, -RZ, R40.H0_H0 ;  /* 0x20000028ff267230 */ /* 0x008fe40000004100 */
[----:B----4-:R-:W-:Y:S02]  /*1140*/  HADD2.F32 R30, -RZ, R2.H0_H0 ;  /* 0x20000002ff1e7230 */ /* 0x010fe40000004100 */
[C---:B------:R-:W-:Y:S01]  /*1150*/  FFMA R41, R4.reuse, R34, R41 ;  /* 0x0000002204297223 */ /* 0x040fe20000000029 */
[C---:B------:R-:W-:Y:S01]  /*1160*/  FFMA R37, R4.reuse, R0, R37 ;  /* 0x0000000004257223 */ /* 0x040fe20000000025 */
[C---:B------:R-:W-:Y:S01]  /*1170*/  FFMA R45, R4.reuse, R38, R3 ;  /* 0x00000026042d7223 */ /* 0x040fe20000000003 */
[----:B------:R-:W-:Y:S01]  /*1180*/  FFMA R43, R4, R30, R5 ;  /* 0x0000001e042b7223 */ /* 0x000fe20000000005 */
[----:B------:R-:W1:Y:S04]  /*1190*/  LDS.64 R2, [R15+0x608] ;  /* 0x000608000f027984 */ /* 0x000e680000000a00 */
[----:B------:R-:W2:Y:S01]  /*11a0*/  LDS.64 R4, [R15+0x408] ;  /* 0x000408000f047984 */ /* 0x000ea20000000a00 */
[----:B0-----:R-:W-:-:S05]  /*11b0*/  HADD2.F32 R47, -RZ, R6.H0_H0 ;  /* 0x20000006ff2f7230 */ /* 0x001fca0000004100 */
[C---:B------:R-:W-:Y:S01]  /*11c0*/  FFMA R24, R47.reuse, R34, R24 ;  /* 0x000000222f187223 */ /* 0x040fe20000000018 */
[C---:B------:R-:W-:Y:S01]  /*11d0*/  FFMA R40, R47.reuse, R0, R39 ;  /* 0x000000002f287223 */ /* 0x040fe20000000027 */
[C---:B------:R-:W-:Y:S01]  /*11e0*/  FFMA R20, R47.reuse, R38, R20 ;  /* 0x000000262f147223 */ /* 0x040fe20000000014 */
[----:B------:R-:W-:Y:S02]  /*11f0*/  FFMA R19, R47, R30, R19 ;  /* 0x0000001e2f137223 */ /* 0x000fe40000000013 */
[----:B------:R-:W0:Y:S01]  /*1200*/  LDS.U16 R47, [R26+0x280] ;  /* 0x000280001a2f7984 */ /* 0x000e220000000400 */
[----:B-1----:R-:W-:Y:S02]  /*1210*/  HADD2.F32 R36, -RZ, R2.H0_H0 ;  /* 0x20000002ff247230 */ /* 0x002fe40000004100 */
[----:B--2---:R-:W-:-:S03]  /*1220*/  HADD2.F32 R39, -RZ, R4.H0_H0 ;  /* 0x20000004ff277230 */ /* 0x004fc60000004100 */
[CC--:B------:R-:W-:Y:S02]  /*1230*/  FFMA R10, R36.reuse, R34.reuse, R10 ;  /* 0x00000022240a7223 */ /* 0x0c0fe4000000000a */
[C---:B------:R-:W-:Y:S02]  /*1240*/  FFMA R18, R39.reuse, R34, R18 ;  /* 0x0000002227127223 */ /* 0x040fe40000000012 */
[----:B------:R-:W1:Y:S01]  /*1250*/  LDS.U16 R34, [R26+0x2c0] ;  /* 0x0002c0001a227984 */ /* 0x000e620000000400 */
[C---:B------:R-:W-:Y:S01]  /*1260*/  FFMA R22, R39.reuse, R0, R22 ;  /* 0x0000000027167223 */ /* 0x040fe20000000016 */
[C---:B------:R-:W-:Y:S01]  /*1270*/  FFMA R23, R39.reuse, R38, R23 ;  /* 0x0000002627177223 */ /* 0x040fe20000000017 */
[----:B------:R-:W-:Y:S02]  /*1280*/  FFMA R39, R39, R30, R42 ;  /* 0x0000001e27277223 */ /* 0x000fe4000000002a */
[----:B------:R-:W2:Y:S01]  /*1290*/  LDS.U16 R42, [R26+0x2a0] ;  /* 0x0002a0001a2a7984 */ /* 0x000ea20000000400 */
[----:B------:R-:W-:-:S03]  /*12a0*/  FFMA R0, R36, R0, R11 ;  /* 0x0000000024007223 */ /* 0x000fc6000000000b */
[----:B------:R-:W3:Y:S01]  /*12b0*/  LDS.U16 R11, [R26+0x2e0] ;  /* 0x0002e0001a0b7984 */ /* 0x000ee20000000400 */
[----:B------:R-:W-:Y:S01]  /*12c0*/  FFMA R25, R36, R30, R25 ;  /* 0x0000001e24197223 */ /* 0x000fe20000000019 */
[----:B------:R-:W-:Y:S02]  /*12d0*/  HADD2.F32 R30, -RZ, R8.H1_H1 ;  /* 0x30000008ff1e7230 */ /* 0x000fe40000004100 */
[----:B------:R-:W-:Y:S02]  /*12e0*/  HADD2.F32 R8, -RZ, R6.H1_H1 ;  /* 0x30000006ff087230 */ /* 0x000fe40000004100 */
[----:B------:R-:W-:Y:S02]  /*12f0*/  HADD2.F32 R4, -RZ, R4.H1_H1 ;  /* 0x30000004ff047230 */ /* 0x000fe40000004100 */
[----:B------:R-:W-:Y:S02]  /*1300*/  HADD2.F32 R2, -RZ, R2.H1_H1 ;  /* 0x30000002ff027230 */ /* 0x000fe40000004100 */
[----:B0-----:R-:W-:-:S02]  /*1310*/  HADD2.F32 R47, -RZ, R47.H0_H0 ;  /* 0x2000002fff2f7230 */ /* 0x001fc40000004100 */
[----:B------:R-:W-:Y:S02]  /*1320*/  FFMA R21, R36, R38, R21 ;  /* 0x0000002624157223 */ /* 0x000fe40000000015 */
[----:B------:R-:W0:Y:S01]  /*1330*/  LDS.U16 R38, [R26+0x320] ;  /* 0x000320001a267984 */ /* 0x000e220000000400 */
[-C--:B------:R-:W-:Y:S01]  /*1340*/  FFMA R41, R30, R47.reuse, R41 ;  /* 0x0000002f1e297223 */ /* 0x080fe20000000029 */
[-C--:B------:R-:W-:Y:S01]  /*1350*/  FFMA R24, R8, R47.reuse, R24 ;  /* 0x0000002f08187223 */ /* 0x080fe20000000018 */
[-C--:B------:R-:W-:Y:S01]  /*1360*/  FFMA R18, R4, R47.reuse, R18 ;  /* 0x0000002f04127223 */ /* 0x080fe20000000012 */
[----:B------:R-:W-:Y:S01]  /*1370*/  FFMA R10, R2, R47, R10 ;  /* 0x0000002f020a7223 */ /* 0x000fe2000000000a */
[----:B-1----:R-:W-:Y:S02]  /*1380*/  HADD2.F32 R47, -RZ, R34.H0_H0 ;  /* 0x20000022ff2f7230 */ /* 0x002fe40000004100 */
[----:B------:R-:W1:Y:S01]  /*1390*/  LDS.U16 R34, [R26+0x360] ;  /* 0x000360001a227984 */ /* 0x000e620000000400 */
[----:B--2---:R-:W-:-:S02]  /*13a0*/  HADD2.F32 R49, -RZ, R42.H0_H0 ;  /* 0x2000002aff317230 */ /* 0x004fc40000004100 */
[C---:B------:R-:W-:Y:S01]  /*13b0*/  FFMA R36, R2.reuse, R47, R21 ;  /* 0x0000002f02247223 */ /* 0x040fe20000000015 */
[----:B------:R-:W2:Y:S04]  /*13c0*/  LDS.U16 R42, [R26+0x300] ;  /* 0x000300001a2a7984 */ /* 0x000ea80000000400 */
[----:B------:R-:W4:Y:S01]  /*13d0*/  LDS.U16 R21, [R26+0x340] ;  /* 0x000340001a157984 */ /* 0x000f220000000400 */
[----:B------:R-:W-:Y:S01]  /*13e0*/  FFMA R6, R2, R49, R0 ;  /* 0x0000003102067223 */ /* 0x000fe20000000000 */
[----:B---3--:R-:W-:Y:S02]  /*13f0*/  HADD2.F32 R44, -RZ, R11.H0_H0 ;  /* 0x2000000bff2c7230 */ /* 0x008fe40000004100 */
[----:B------:R-:W-:Y:S01]  /*1400*/  FFMA R0, R4, R47, R23 ;  /* 0x0000002f04007223 */ /* 0x000fe20000000017 */
[----:B------:R-:W3:Y:S04]  /*1410*/  LDS.U16 R11, [R26+0x380] ;  /* 0x000380001a0b7984 */ /* 0x000ee80000000400 */
[----:B------:R-:W5:Y:S01]  /*1420*/  LDS.U16 R23, [R26+0x3a0] ;  /* 0x0003a0001a177984 */ /* 0x000f620000000400 */
[-C--:B------:R-:W-:Y:S01]  /*1430*/  FFMA R37, R30, R49.reuse, R37 ;  /* 0x000000311e257223 */ /* 0x080fe20000000025 */
[----:B------:R-:W-:Y:S01]  /*1440*/  FFMA R22, R4, R49, R22 ;  /* 0x0000003104167223 */ /* 0x000fe20000000016 */
[-C--:B------:R-:W-:Y:S01]  /*1450*/  FFMA R45, R30, R47.reuse, R45 ;  /* 0x0000002f1e2d7223 */ /* 0x080fe2000000002d */
[----:B------:R-:W-:Y:S01]  /*1460*/  FFMA R20, R8, R47, R20 ;  /* 0x0000002f08147223 */ /* 0x000fe20000000014 */
[-C--:B------:R-:W-:Y:S01]  /*1470*/  FFMA R43, R30, R44.reuse, R43 ;  /* 0x0000002c1e2b7223 */ /* 0x080fe2000000002b */
[-C--:B------:R-:W-:Y:S01]  /*1480*/  FFMA R39, R4, R44.reuse, R39 ;  /* 0x0000002c04277223 */ /* 0x080fe20000000027 */
[C---:B------:R-:W-:Y:S01]  /*1490*/  FFMA R40, R8.reuse, R49, R40 ;  /* 0x0000003108287223 */ /* 0x040fe20000000028 */
[-C--:B------:R-:W-:Y:S01]  /*14a0*/  FFMA R19, R8, R44.reuse, R19 ;  /* 0x0000002c08137223 */ /* 0x080fe20000000013 */
[----:B------:R-:W-:Y:S01]  /*14b0*/  FFMA R2, R2, R44, R25 ;  /* 0x0000002c02027223 */ /* 0x000fe20000000019 */
[----:B------:R-:W-:Y:S01]  /*14c0*/  HADD2.F32 R30, -RZ, R9.H0_H0 ;  /* 0x20000009ff1e7230 */ /* 0x000fe20000004100 */
[----:B------:R-:W-:Y:S01]  /*14d0*/  LDS.U16 R44, [R26+0x5c0] ;  /* 0x0005c0001a2c7984 */ /* 0x000fe20000000400 */
[----:B------:R-:W-:-:S02]  /*14e0*/  HADD2.F32 R4, -RZ, R5.H0_H0 ;  /* 0x20000005ff047230 */ /* 0x000fc40000004100 */
[----:B0-----:R-:W-:Y:S02]  /*14f0*/  HADD2.F32 R38, -RZ, R38.H0_H0 ;  /* 0x20000026ff267230 */ /* 0x001fe40000004100 */
[----:B------:R-:W-:Y:S02]  /*1500*/  HADD2.F32 R8, -RZ, R7.H0_H0 ;  /* 0x20000007ff087230 */ /* 0x000fe40000004100 */
[----:B------:R-:W-:Y:S02]  /*1510*/  HADD2.F32 R25, -RZ, R3.H0_H0 ;  /* 0x20000003ff197230 */ /* 0x000fe40000004100 */
[----:B-1----:R-:W-:Y:S02]  /*1520*/  HADD2.F32 R34, -RZ, R34.H0_H0 ;  /* 0x20000022ff227230 */ /* 0x002fe40000004100 */
[----:B--2---:R-:W-:Y:S02]  /*1530*/  HADD2.F32 R47, -RZ, R42.H0_H0 ;  /* 0x2000002aff2f7230 */ /* 0x004fe40000004100 */
[----:B----4-:R-:W-:-:S03]  /*1540*/  HADD2.F32 R21, -RZ, R21.H0_H0 ;  /* 0x20000015ff157230 */ /* 0x010fc60000004100 */
[-C--:B------:R-:W-:Y:S01]  /*1550*/  FFMA R41, R30, R47.reuse, R41 ;  /* 0x0000002f1e297223 */ /* 0x080fe20000000029 */
[----:B------:R-:W-:Y:S01]  /*1560*/  FFMA R18, R4, R47, R18 ;  /* 0x0000002f04127223 */ /* 0x000fe20000000012 */
[-C--:B------:R-:W-:Y:S01]  /*1570*/  FFMA R37, R30, R38.reuse, R37 ;  /* 0x000000261e257223 */ /* 0x080fe20000000025 */
[----:B------:R-:W-:Y:S01]  /*1580*/  FFMA R22, R4, R38, R22 ;  /* 0x0000002604167223 */ /* 0x000fe20000000016 */
[-C--:B------:R-:W-:Y:S01]  /*1590*/  FFMA R45, R30, R21.reuse, R45 ;  /* 0x000000151e2d7223 */ /* 0x080fe2000000002d */
[----:B------:R-:W-:Y:S01]  /*15a0*/  FFMA R0, R4, R21, R0 ;  /* 0x0000001504007223 */ /* 0x000fe20000000000 */
[----:B------:R-:W-:Y:S01]  /*15b0*/  FFMA R43, R30, R34, R43 ;  /* 0x000000221e2b7223 */ /* 0x000fe2000000002b */
[C---:B------:R-:W-:Y:S01]  /*15c0*/  FFMA R24, R8.reuse, R47, R24 ;  /* 0x0000002f08187223 */ /* 0x040fe20000000018 */
[C---:B------:R-:W-:Y:S01]  /*15d0*/  FFMA R40, R8.reuse, R38, R40 ;  /* 0x0000002608287223 */ /* 0x040fe20000000028 */
[-C--:B------:R-:W-:Y:S01]  /*15e0*/  FFMA R20, R8, R21.reuse, R20 ;  /* 0x0000001508147223 */ /* 0x080fe20000000014 */
[----:B------:R-:W-:Y:S01]  /*15f0*/  FFMA R36, R25, R21, R36 ;  /* 0x0000001519247223 */ /* 0x000fe20000000024 */
[----:B------:R-:W-:-:S02]  /*1600*/  HADD2.F32 R30, -RZ, R9.H1_H1 ;  /* 0x30000009ff1e7230 */ /* 0x000fc40000004100 */
[-C--:B------:R-:W-:Y:S01]  /*1610*/  FFMA R4, R4, R34.reuse, R39 ;  /* 0x0000002204047223 */ /* 0x080fe20000000027 */
[----:B------:R-:W-:Y:S02]  /*1620*/  HADD2.F32 R21, -RZ, R7.H1_H1 ;  /* 0x30000007ff157230 */ /* 0x000fe40000004100 */
[----:B------:R-:W-:Y:S01]  /*1630*/  FFMA R8, R8, R34, R19 ;  /* 0x0000002208087223 */ /* 0x000fe20000000013 */
[----:B------:R-:W0:Y:S01]  /*1640*/  LDS.U16 R9, [R26+0x3c0] ;  /* 0x0003c0001a097984 */ /* 0x000e220000000400 */
[----:B---3--:R-:W-:Y:S02]  /*1650*/  HADD2.F32 R39, -RZ, R11.H0_H0 ;  /* 0x2000000bff277230 */ /* 0x008fe40000004100 */
[C---:B------:R-:W-:Y:S01]  /*1660*/  FFMA R10, R25.reuse, R47, R10 ;  /* 0x0000002f190a7223 */ /* 0x040fe2000000000a */
[----:B------:R-:W-:Y:S02]  /*1670*/  HADD2.F32 R19, -RZ, R5.H1_H1 ;  /* 0x30000005ff137230 */ /* 0x000fe40000004100 */
[----:B------:R-:W-:Y:S01]  /*1680*/  FFMA R6, R25, R38, R6 ;  /* 0x0000002619067223 */ /* 0x000fe20000000006 */
[----:B------:R-:W-:-:S02]  /*1690*/  HADD2.F32 R11, -RZ, R3.H1_H1 ;  /* 0x30000003ff0b7230 */ /* 0x000fc40000004100 */
[----:B-----5:R-:W-:Y:S01]  /*16a0*/  HADD2.F32 R7, -RZ, R23.H0_H0 ;  /* 0x20000017ff077230 */ /* 0x020fe20000004100 */
[----:B------:R-:W1:Y:S01]  /*16b0*/  LDS.U16 R3, [R26+0x3e0] ;  /* 0x0003e0001a037984 */ /* 0x000e620000000400 */
[----:B------:R-:W-:Y:S01]  /*16c0*/  FFMA R2, R25, R34, R2 ;  /* 0x0000002219027223 */ /* 0x000fe20000000002 */
[CC--:B------:R-:W-:Y:S01]  /*16d0*/  FFMA R41, R30.reuse, R39.reuse, R41 ;  /* 0x000000271e297223 */ /* 0x0c0fe20000000029 */
[-C--:B------:R-:W-:Y:S01]  /*16e0*/  FFMA R25, R21, R39.reuse, R24 ;  /* 0x0000002715197223 */ /* 0x080fe20000000018 */
[----:B------:R-:W-:Y:S01]  /*16f0*/  FFMA R23, R19, R39, R18 ;  /* 0x0000002713177223 */ /* 0x000fe20000000012 */
[----:B------:R-:W-:Y:S01]  /*1700*/  FFMA R5, R30, R7, R37 ;  /* 0x000000071e057223 */ /* 0x000fe20000000025 */
[----:B------:R-:W-:Y:S01]  /*1710*/  FFMA R39, R11, R39, R10 ;  /* 0x000000270b277223 */ /* 0x000fe2000000000a */
[-C--:B------:R-:W-:Y:S01]  /*1720*/  FFMA R40, R21, R7.reuse, R40 ;  /* 0x0000000715287223 */ /* 0x080fe20000000028 */
[-C--:B------:R-:W-:Y:S01]  /*1730*/  FFMA R22, R19, R7.reuse, R22 ;  /* 0x0000000713167223 */ /* 0x080fe20000000016 */
[----:B------:R-:W-:Y:S01]  /*1740*/  FFMA R37, R11, R7, R6 ;  /* 0x000000070b257223 */ /* 0x000fe20000000006 */
[----:B------:R-:W2:Y:S04]  /*1750*/  LDS.U16 R34, [R26+0x400] ;  /* 0x000400001a227984 */ /* 0x000ea80000000400 */
[----:B------:R-:W3:Y:S04]  /*1760*/  LDS.64 R6, [R15+0x10] ;  /* 0x000010000f067984 */ /* 0x000ee80000000a00 */
[----:B------:R-:W4:Y:S04]  /*1770*/  LDS.U16 R24, [R26+0x420] ;  /* 0x000420001a187984 */ /* 0x000f280000000400 */
[----:B------:R-:W5:Y:S04]  /*1780*/  LDS.U16 R10, [R26+0x440] ;  /* 0x000440001a0a7984 */ /* 0x000f680000000400 */
[----:B------:R-:W5:Y:S01]  /*1790*/  LDS.U16 R18, [R26+0x460] ;  /* 0x000460001a127984 */ /* 0x000f620000000400 */
        /* <DEDUP_REMOVED lines=10> */
[----:B------:R-:W-:Y:S01]  /*1840*/  LDS.U16 R36, [R26+0x480] ;  /* 0x000480001a247984 */ /* 0x000fe20000000400 */
[----:B--2---:R-:W-:-:S03]  /*1850*/  HADD2.F32 R34, -RZ, R34.H0_H0 ;  /* 0x20000022ff227230 */ /* 0x004fc60000004100 */
[----:B------:R-:W0:Y:S01]  /*1860*/  LDS.64 R8, [R15+0x210] ;  /* 0x000210000f087984 */ /* 0x000e220000000a00 */
[----:B---3--:R-:W-:Y:S02]  /*1870*/  HADD2.F32 R2, -RZ, R6.H0_H0 ;  /* 0x20000006ff027230 */ /* 0x008fe40000004100 */
[----:B----4-:R-:W-:Y:S02]  /*1880*/  HADD2.F32 R24, -RZ, R24.H0_H0 ;  /* 0x20000018ff187230 */ /* 0x010fe40000004100 */
[----:B-----5:R-:W-:Y:S02]  /*1890*/  HADD2.F32 R10, -RZ, R10.H0_H0 ;  /* 0x2000000aff0a7230 */ /* 0x020fe40000004100 */
[----:B------:R-:W-:Y:S02]  /*18a0*/  HADD2.F32 R18, -RZ, R18.H0_H0 ;  /* 0x20000012ff127230 */ /* 0x000fe40000004100 */
[C---:B------:R-:W-:Y:S01]  /*18b0*/  FFMA R41, R2.reuse, R34, R41 ;  /* 0x0000002202297223 */ /* 0x040fe20000000029 */
[C---:B------:R-:W-:Y:S01]  /*18c0*/  FFMA R42, R2.reuse, R24, R5 ;  /* 0x00000018022a7223 */ /* 0x040fe20000000005 */
[C---:B------:R-:W-:Y:S01]  /*18d0*/  FFMA R38, R2.reuse, R10, R3 ;  /* 0x0000000a02267223 */ /* 0x040fe20000000003 */
[----:B------:R-:W1:Y:S01]  /*18e0*/  LDS.64 R4, [R15+0x410] ;  /* 0x000410000f047984 */ /* 0x000e620000000a00 */
[----:B------:R-:W-:-:S03]  /*18f0*/  FFMA R43, R2, R18, R43 ;  /* 0x00000012022b7223 */ /* 0x000fc6000000002b */
[----:B------:R-:W2:Y:S01]  /*1900*/  LDS.64 R2, [R15+0x610] ;  /* 0x000610000f027984 */ /* 0x000ea20000000a00 */
[----:B0-----:R-:W-:-:S05]  /*1910*/  HADD2.F32 R47, -RZ, R8.H0_H0 ;  /* 0x20000008ff2f7230 */ /* 0x001fca0000004100 */
[C---:B------:R-:W-:Y:S01]  /*1920*/  FFMA R25, R47.reuse, R34, R25 ;  /* 0x000000222f197223 */ /* 0x040fe20000000019 */
[C---:B------:R-:W-:Y:S01]  /*1930*/  FFMA R40, R47.reuse, R24, R40 ;  /* 0x000000182f287223 */ /* 0x040fe20000000028 */
[C---:B------:R-:W-:Y:S01]  /*1940*/  FFMA R20, R47.reuse, R10, R20 ;  /* 0x0000000a2f147223 */ /* 0x040fe20000000014 */
[----:B------:R-:W-:Y:S01]  /*1950*/  FFMA R21, R47, R18, R21 ;  /* 0x000000122f157223 */ /* 0x000fe20000000015 */
[----:B-1----:R-:W-:Y:S02]  /*1960*/  HADD2.F32 R47, -RZ, R4.H0_H0 ;  /* 0x20000004ff2f7230 */ /* 0x002fe40000004100 */
[----:B--2---:R-:W-:-:S03]  /*1970*/  HADD2.F32 R30, -RZ, R2.H0_H0 ;  /* 0x20000002ff1e7230 */ /* 0x004fc60000004100 */
[C---:B------:R-:W-:Y:S01]  /*1980*/  FFMA R23, R47.reuse, R34, R23 ;  /* 0x000000222f177223 */ /* 0x040fe20000000017 */
[C---:B------:R-:W-:Y:S01]  /*1990*/  FFMA R22, R47.reuse, R24, R22 ;  /* 0x000000182f167223 */ /* 0x040fe20000000016 */
[----:B------:R-:W-:Y:S01]  /*19a0*/  FFMA R0, R47, R10, R0 ;  /* 0x0000000a2f007223 */ /* 0x000fe20000000000 */
[C---:B------:R-:W-:Y:S01]  /*19b0*/  FFMA R39, R30.reuse, R34, R39 ;  /* 0x000000221e277223 */ /* 0x040fe20000000027 */
[C---:B------:R-:W-:Y:S01]  /*19c0*/  FFMA R37, R30.reuse, R24, R37 ;  /* 0x000000181e257223 */ /* 0x040fe20000000025 */
[----:B------:R-:W0:Y:S01]  /*19d0*/  LDS.U16 R34, [R26+0x4a0] ;  /* 0x0004a0001a227984 */ /* 0x000e220000000400 */
[----:B------:R-:W-:-:S03]  /*19e0*/  FFMA R45, R30, R10, R45 ;  /* 0x0000000a1e2d7223 */ /* 0x000fc6000000002d */
[----:B------:R-:W1:Y:S04]  /*19f0*/  LDS.U16 R24, [R26+0x4c0] ;  /* 0x0004c0001a187984 */ /* 0x000e680000000400 */
[----:B------:R-:W2:Y:S01]  /*1a00*/  LDS.U16 R10, [R26+0x4e0] ;  /* 0x0004e0001a0a7984 */ /* 0x000ea20000000400 */
[-C--:B------:R-:W-:Y:S01]  /*1a10*/  FFMA R19, R47, R18.reuse, R19 ;  /* 0x000000122f137223 */ /* 0x080fe20000000013 */
[----:B------:R-:W-:Y:S01]  /*1a20*/  FFMA R11, R30, R18, R11 ;  /* 0x000000121e0b7223 */ /* 0x000fe2000000000b */
[----:B------:R-:W-:Y:S02]  /*1a30*/  HADD2.F32 R18, -RZ, R6.H1_H1 ;  /* 0x30000006ff127230 */ /* 0x000fe40000004100 */
[----:B------:R-:W-:Y:S02]  /*1a40*/  HADD2.F32 R30, -RZ, R36.H0_H0 ;  /* 0x20000024ff1e7230 */ /* 0x000fe40000004100 */
[----:B------:R-:W-:-:S02]  /*1a50*/  HADD2.F32 R8, -RZ, R8.H1_H1 ;  /* 0x30000008ff087230 */ /* 0x000fc40000004100 */
[----:B------:R-:W-:Y:S02]  /*1a60*/  HADD2.F32 R6, -RZ, R4.H1_H1 ;  /* 0x30000004ff067230 */ /* 0x000fe40000004100 */
[----:B------:R-:W-:Y:S02]  /*1a70*/  HADD2.F32 R2, -RZ, R2.H1_H1 ;  /* 0x30000002ff027230 */ /* 0x000fe40000004100 */
[-C--:B------:R-:W-:Y:S01]  /*1a80*/  FFMA R41, R18, R30.reuse, R41 ;  /* 0x0000001e12297223 */ /* 0x080fe20000000029 */
[-C--:B------:R-:W-:Y:S01]  /*1a90*/  FFMA R25, R8, R30.reuse, R25 ;  /* 0x0000001e08197223 */ /* 0x080fe20000000019 */
[-C--:B------:R-:W-:Y:S01]  /*1aa0*/  FFMA R23, R6, R30.reuse, R23 ;  /* 0x0000001e06177223 */ /* 0x080fe20000000017 */
[----:B------:R-:W3:Y:S01]  /*1ab0*/  LDS.U16 R4, [R26+0x500] ;  /* 0x000500001a047984 */ /* 0x000ee20000000400 */
[----:B------:R-:W-:-:S03]  /*1ac0*/  FFMA R39, R2, R30, R39 ;  /* 0x0000001e02277223 */ /* 0x000fc60000000027 */
[----:B------:R-:W4:Y:S01]  /*1ad0*/  LDS.U16 R30, [R26+0x540] ;  /* 0x000540001a1e7984 */ /* 0x000f220000000400 */
[----:B0-----:R-:W-:-:S03]  /*1ae0*/  HADD2.F32 R47, -RZ, R34.H0_H0 ;  /* 0x20000022ff2f7230 */ /* 0x001fc60000004100 */
[----:B------:R-:W0:Y:S01]  /*1af0*/  LDS.U16 R34, [R26+0x520] ;  /* 0x000520001a227984 */ /* 0x000e220000000400 */
[----:B-1----:R-:W-:-:S03]  /*1b00*/  HADD2.F32 R49, -RZ, R24.H0_H0 ;  /* 0x20000018ff317230 */ /* 0x002fc60000004100 */
[----:B------:R-:W1:Y:S01]  /*1b10*/  LDS.U16 R24, [R26+0x560] ;  /* 0x000560001a187984 */ /* 0x000e620000000400 */
[----:B--2---:R-:W-:Y:S02]  /*1b20*/  HADD2.F32 R10, -RZ, R10.H0_H0 ;  /* 0x2000000aff0a7230 */ /* 0x004fe40000004100 */
[C---:B------:R-:W-:Y:S01]  /*1b30*/  FFMA R37, R2.reuse, R47, R37 ;  /* 0x0000002f02257223 */ /* 0x040fe20000000025 */
[C---:B------:R-:W-:Y:S02]  /*1b40*/  FFMA R45, R2.reuse, R49, R45 ;  /* 0x00000031022d7223 */ /* 0x040fe4000000002d */
[-C--:B------:R-:W-:Y:S02]  /*1b50*/  FFMA R11, R2, R10.reuse, R11 ;  /* 0x0000000a020b7223 */ /* 0x080fe4000000000b */
[----:B------:R-:W2:Y:S01]  /*1b60*/  LDS.U16 R2, [R26+0x580] ;  /* 0x000580001a027984 */ /* 0x000ea20000000400 */
[C---:B------:R-:W-:Y:S01]  /*1b70*/  FFMA R22, R6.reuse, R47, R22 ;  /* 0x0000002f06167223 */ /* 0x040fe20000000016 */
[C---:B------:R-:W-:Y:S01]  /*1b80*/  FFMA R0, R6.reuse, R49, R0 ;  /* 0x0000003106007223 */ /* 0x040fe20000000000 */
[----:B------:R-:W-:-:S02]  /*1b90*/  FFMA R19, R6, R10, R19 ;  /* 0x0000000a06137223 */ /* 0x000fc40000000013 */
[----:B------:R-:W5:Y:S01]  /*1ba0*/  LDS.U16 R6, [R26+0x5a0] ;  /* 0x0005a0001a067984 */ /* 0x000f620000000400 */
[-C--:B------:R-:W-:Y:S01]  /*1bb0*/  FFMA R42, R18, R47.reuse, R42 ;  /* 0x0000002f122a7223 */ /* 0x080fe2000000002a */
[----:B------:R-:W-:Y:S01]  /*1bc0*/  FFMA R40, R8, R47, R40 ;  /* 0x0000002f08287223 */ /* 0x000fe20000000028 */
[-C--:B------:R-:W-:Y:S01]  /*1bd0*/  FFMA R38, R18, R49.reuse, R38 ;  /* 0x0000003112267223 */ /* 0x080fe20000000026 */
[C---:B------:R-:W-:Y:S01]  /*1be0*/  FFMA R20, R8.reuse, R49, R20 ;  /* 0x0000003108147223 */ /* 0x040fe20000000014 */
[-C--:B------:R-:W-:Y:S01]  /*1bf0*/  FFMA R21, R8, R10.reuse, R21 ;  /* 0x0000000a08157223 */ /* 0x080fe20000000015 */
[----:B---3--:R-:W-:Y:S02]  /*1c00*/  HADD2.F32 R36, -RZ, R4.H0_H0 ;  /* 0x20000004ff247230 */ /* 0x008fe40000004100 */
[----:B------:R-:W-:Y:S01]  /*1c10*/  FFMA R43, R18, R10, R43 ;  /* 0x0000000a122b7223 */ /* 0x000fe2000000002b */
[----:B------:R-:W-:Y:S02]  /*1c20*/  HADD2.F32 R8, -RZ, R5.H0_H0 ;  /* 0x20000005ff087230 */ /* 0x000fe40000004100 */
[----:B----4-:R-:W-:-:S02]  /*1c30*/  HADD2.F32 R49, -RZ, R30.H0_H0 ;  /* 0x2000001eff317230 */ /* 0x010fc40000004100 */
[----:B------:R-:W-:Y:S02]  /*1c40*/  HADD2.F32 R18, -RZ, R7.H0_H0 ;  /* 0x20000007ff127230 */ /* 0x000fe40000004100 */
[----:B------:R-:W-:Y:S02]  /*1c50*/  HADD2.F32 R10, -RZ, R9.H0_H0 ;  /* 0x20000009ff0a7230 */ /* 0x000fe40000004100 */
[----:B------:R-:W-:Y:S02]  /*1c60*/  HADD2.F32 R4, -RZ, R3.H0_H0 ;  /* 0x20000003ff047230 */ /* 0x000fe40000004100 */
[----:B------:R-:W-:Y:S01]  /*1c70*/  FFMA R23, R8, R36, R23 ;  /* 0x0000002408177223 */ /* 0x000fe20000000017 */
[----:B0-----:R-:W-:Y:S02]  /*1c80*/  HADD2.F32 R47, -RZ, R34.H0_H0 ;  /* 0x20000022ff2f7230 */ /* 0x001fe40000004100 */
[----:B-1----:R-:W-:-:S03]  /*1c90*/  HADD2.F32 R24, -RZ, R24.H0_H0 ;  /* 0x20000018ff187230 */ /* 0x002fc60000004100 */
[C---:B------:R-:W-:Y:S01]  /*1ca0*/  FFMA R22, R8.reuse, R47, R22 ;  /* 0x0000002f08167223 */ /* 0x040fe20000000016 */
[----:B------:R-:W-:Y:S01]  /*1cb0*/  FFMA R0, R8, R49, R0 ;  /* 0x0000003108007223 */ /* 0x000fe20000000000 */
[-C--:B------:R-:W-:Y:S01]  /*1cc0*/  FFMA R41, R18, R36.reuse, R41 ;  /* 0x0000002412297223 */ /* 0x080fe20000000029 */
[----:B------:R-:W-:Y:S01]  /*1cd0*/  FFMA R25, R10, R36, R25 ;  /* 0x000000240a197223 */ /* 0x000fe20000000019 */
[----:B------:R-:W-:Y:S01]  /*1ce0*/  FFMA R19, R8, R24, R19 ;  /* 0x0000001808137223 */ /* 0x000fe20000000013 */
[----:B------:R-:W-:Y:S02]  /*1cf0*/  HADD2.F32 R8, -RZ, R7.H1_H1 ;  /* 0x30000007ff087230 */ /* 0x000fe40000004100 */
[C---:B------:R-:W-:Y:S01]  /*1d00*/  FFMA R39, R4.reuse, R36, R39 ;  /* 0x0000002404277223 */ /* 0x040fe20000000027 */
[C---:B------:R-:W-:Y:S01]  /*1d10*/  FFMA R37, R4.reuse, R47, R37 ;  /* 0x0000002f04257223 */ /* 0x040fe20000000025 */
[----:B------:R-:W-:Y:S01]  /*1d20*/  FFMA R45, R4, R49, R45 ;  /* 0x00000031042d7223 */ /* 0x000fe2000000002d */
[----:B--2---:R-:W-:-:S02]  /*1d30*/  HADD2.F32 R7, -RZ, R2.H0_H0 ;  /* 0x20000002ff077230 */ /* 0x004fc40000004100 */
[-C--:B------:R-:W-:Y:S01]  /*1d40*/  FFMA R11, R4, R24.reuse, R11 ;  /* 0x00000018040b7223 */ /* 0x080fe2000000000b */
[----:B------:R-:W0:Y:S01]  /*1d50*/  LDS.U16 R34, [R26+0x5e0] ;  /* 0x0005e0001a227984 */ /* 0x000e220000000400 */
[----:B------:R-:W-:Y:S02]  /*1d60*/  HADD2.F32 R36, -RZ, R9.H1_H1 ;  /* 0x30000009ff247230 */ /* 0x000fe40000004100 */
[----:B------:R-:W-:Y:S01]  /*1d70*/  HADD2.F32 R2, -RZ, R5.H1_H1 ;  /* 0x30000005ff027230 */ /* 0x000fe20000004100 */
[----:B------:R-:W1:Y:S01]  /*1d80*/  LDS.U16 R30, [R26+0x600] ;  /* 0x000600001a1e7984 */ /* 0x000e620000000400 */
[----:B------:R-:W-:Y:S02]  /*1d90*/  HADD2.F32 R4, -RZ, R3.H1_H1 ;  /* 0x30000003ff047230 */ /* 0x000fe40000004100 */
[-C--:B------:R-:W-:Y:S01]  /*1da0*/  FFMA R42, R18, R47.reuse, R42 ;  /* 0x0000002f122a7223 */ /* 0x080fe2000000002a */
[----:B------:R-:W-:Y:S01]  /*1db0*/  FFMA R40, R10, R47, R40 ;  /* 0x0000002f0a287223 */ /* 0x000fe20000000028 */
[-C--:B------:R-:W-:Y:S01]  /*1dc0*/  FFMA R38, R18, R49.reuse, R38 ;  /* 0x0000003112267223 */ /* 0x080fe20000000026 */
[----:B------:R-:W-:Y:S01]  /*1dd0*/  FFMA R20, R10, R49, R20 ;  /* 0x000000310a147223 */ /* 0x000fe20000000014 */
[-C--:B------:R-:W-:Y:S01]  /*1de0*/  FFMA R43, R18, R24.reuse, R43 ;  /* 0x00000018122b7223 */ /* 0x080fe2000000002b */
[----:B------:R-:W-:Y:S01]  /*1df0*/  FFMA R21, R10, R24, R21 ;  /* 0x000000180a157223 */ /* 0x000fe20000000015 */
[----:B-----5:R-:W-:-:S02]  /*1e00*/  HADD2.F32 R3, -RZ, R6.H0_H0 ;  /* 0x20000006ff037230 */ /* 0x020fc40000004100 */
[-C--:B------:R-:W-:Y:S01]  /*1e10*/  FFMA R41, R8, R7.reuse, R41 ;  /* 0x0000000708297223 */ /* 0x080fe20000000029 */
[-C--:B------:R-:W-:Y:S01]  /*1e20*/  FFMA R25, R36, R7.reuse, R25 ;  /* 0x0000000724197223 */ /* 0x080fe20000000019 */
[-C--:B------:R-:W-:Y:S01]  /*1e30*/  FFMA R23, R2, R7.reuse, R23 ;  /* 0x0000000702177223 */ /* 0x080fe20000000017 */
[----:B------:R-:W-:Y:S01]  /*1e40*/  FFMA R39, R4, R7, R39 ;  /* 0x0000000704277223 */ /* 0x000fe20000000027 */
[----:B------:R-:W2:Y:S04]  /*1e50*/  LDS.U16 R24, [R26+0x620] ;  /* 0x000620001a187984 */ /* 0x000ea80000000400 */
[----:B------:R-:W3:Y:S04]  /*1e60*/  LDS.64 R6, [R15+0x18] ;  /* 0x000018000f067984 */ /* 0x000ee80000000a00 */
[----:B------:R-:W4:Y:S04]  /*1e70*/  LDS.U16 R18, [R26+0x640] ;  /* 0x000640001a127984 */ /* 0x000f280000000400 */
[----:B------:R-:W5:Y:S01]  /*1e80*/  LDS.U16 R10, [R26+0x660] ;  /* 0x000660001a0a7984 */ /* 0x000f620000000400 */
[-C--:B------:R-:W-:Y:S01]  /*1e90*/  FFMA R42, R8, R3.reuse, R42 ;  /* 0x00000003082a7223 */ /* 0x080fe2000000002a */
[-C--:B------:R-:W-:Y:S01]  /*1ea0*/  FFMA R40, R36, R3.reuse, R40 ;  /* 0x0000000324287223 */ /* 0x080fe20000000028 */
[-C--:B------:R-:W-:Y:S01]  /*1eb0*/  FFMA R22, R2, R3.reuse, R22 ;  /* 0x0000000302167223 */ /* 0x080fe20000000016 */
[----:B------:R-:W-:Y:S01]  /*1ec0*/  FFMA R37, R4, R3, R37 ;  /* 0x0000000304257223 */ /* 0x000fe20000000025 */
[----:B------:R-:W-:-:S02]  /*1ed0*/  HADD2.F32 R3, -RZ, R44.H0_H0 ;  /* 0x2000002cff037230 */ /* 0x000fc40000004100 */
[----:B------:R-:W-:Y:S01]  /*1ee0*/  LDS.U16 R44, [R26+0x680] ;  /* 0x000680001a2c7984 */ /* 0x000fe20000000400 */
[----:B0-----:R-:W-:Y:S02]  /*1ef0*/  HADD2.F32 R34, -RZ, R34.H0_H0 ;  /* 0x20000022ff227230 */ /* 0x001fe40000004100 */
[-C--:B------:R-:W-:Y:S01]  /*1f00*/  FFMA R5, R8, R3.reuse, R38 ;  /* 0x0000000308057223 */ /* 0x080fe20000000026 */
[-C--:B------:R-:W-:Y:S01]  /*1f10*/  FFMA R45, R4, R3.reuse, R45 ;  /* 0x00000003042d7223 */ /* 0x080fe2000000002d */
[----:B-1----:R-:W-:Y:S02]  /*1f20*/  HADD2.F32 R30, -RZ, R30.H0_H0 ;  /* 0x2000001eff1e7230 */ /* 0x002fe40000004100 */
[-C--:B------:R-:W-:Y:S01]  /*1f30*/  FFMA R43, R8, R34.reuse, R43 ;  /* 0x00000022082b7223 */ /* 0x080fe2000000002b */
[-C--:B------:R-:W-:Y:S01]  /*1f40*/  FFMA R11, R4, R34.reuse, R11 ;  /* 0x00000022040b7223 */ /* 0x080fe2000000000b */
[----:B------:R-:W0:Y:S01]  /*1f50*/  LDS.64 R8, [R15+0x218] ;  /* 0x000218000f087984 */ /* 0x000e220000000a00 */
[CC--:B------:R-:W-:Y:S01]  /*1f60*/  FFMA R20, R36.reuse, R3.reuse, R20 ;  /* 0x0000000324147223 */ /* 0x0c0fe20000000014 */
[-C--:B------:R-:W-:Y:S01]  /*1f70*/  FFMA R21, R36, R34.reuse, R21 ;  /* 0x0000002224157223 */ /* 0x080fe20000000015 */
[C---:B------:R-:W-:Y:S01]  /*1f80*/  FFMA R0, R2.reuse, R3, R0 ;  /* 0x0000000302007223 */ /* 0x040fe20000000000 */
[----:B------:R-:W-:Y:S01]  /*1f90*/  FFMA R19, R2, R34, R19 ;  /* 0x0000002202137223 */ /* 0x000fe20000000013 */
[----:B------:R-:W-:Y:S04]  /*1fa0*/  LDS.U16 R38, [R26+0x6a0] ;  /* 0x0006a0001a267984 */ /* 0x000fe80000000400 */
[----:B------:R-:W1:Y:S01]  /*1fb0*/  LDS.64 R2, [R15+0x418] ;  /* 0x000418000f027984 */ /* 0x000e620000000a00 */
[----:B--2---:R-:W-:-:S03]  /*1fc0*/  HADD2.F32 R24, -RZ, R24.H0_H0 ;  /* 0x20000018ff187230 */ /* 0x004fc60000004100 */
[----:B------:R-:W-:Y:S01]  /*1fd0*/  LDS.U16 R34, [R26+0x6e0] ;  /* 0x0006e0001a227984 */ /* 0x000fe20000000400 */
[----:B---3--:R-:W-:Y:S02]  /*1fe0*/  HADD2.F32 R4, -RZ, R6.H0_H0 ;  /* 0x20000006ff047230 */ /* 0x008fe40000004100 */
[----:B----4-:R-:W-:Y:S02]  /*1ff0*/  HADD2.F32 R18, -RZ, R18.H0_H0 ;  /* 0x20000012ff127230 */ /* 0x010fe40000004100 */
[----:B-----5:R-:W-:Y:S02]  /*2000*/  HADD2.F32 R10, -RZ, R10.H0_H0 ;  /* 0x2000000aff0a7230 */ /* 0x020fe40000004100 */
[C---:B------:R-:W-:Y:S01]  /*2010*/  FFMA R41, R4.reuse, R30, R41 ;  /* 0x0000001e04297223 */ /* 0x040fe20000000029 */
[C---:B------:R-:W-:Y:S01]  /*2020*/  FFMA R42, R4.reuse, R24, R42 ;  /* 0x00000018042a7223 */ /* 0x040fe2000000002a */
[C---:B------:R-:W-:Y:S01]  /*2030*/  FFMA R36, R4.reuse, R18, R5 ;  /* 0x0000001204247223 */ /* 0x040fe20000000005 */
[----:B------:R-:W-:-:S02]  /*2040*/  FFMA R43, R4, R10, R43 ;  /* 0x0000000a042b7223 */ /* 0x000fc4000000002b */
[----:B------:R-:W2:Y:S01]  /*2050*/  LDS.64 R4, [R15+0x618] ;  /* 0x000618000f047984 */ /* 0x000ea20000000a00 */
[----:B0-----:R-:W-:-:S05]  /*2060*/  HADD2.F32 R47, -RZ, R8.H0_H0 ;  /* 0x20000008ff2f7230 */ /* 0x001fca0000004100 */
[C---:B------:R-:W-:Y:S01]  /*2070*/  FFMA R25, R47.reuse, R30, R25 ;  /* 0x0000001e2f197223 */ /* 0x040fe20000000019 */
[C---:B------:R-:W-:Y:S01]  /*2080*/  FFMA R40, R47.reuse, R24, R40 ;  /* 0x000000182f287223 */ /* 0x040fe20000000028 */
[C---:B------:R-:W-:Y:S01]  /*2090*/  FFMA R20, R47.reuse, R18, R20 ;  /* 0x000000122f147223 */ /* 0x040fe20000000014 */
[----:B------:R-:W-:Y:S01]  /*20a0*/  FFMA R21, R47, R10, R21 ;  /* 0x0000000a2f157223 */ /* 0x000fe20000000015 */
[----:B-1----:R-:W-:-:S05]  /*20b0*/  HADD2.F32 R47, -RZ, R2.H0_H0 ;  /* 0x20000002ff2f7230 */ /* 0x002fca0000004100 */
[----:B------:R-:W-:Y:S01]  /*20c0*/  FFMA R23, R47, R30, R23 ;  /* 0x0000001e2f177223 */ /* 0x000fe20000000017 */
[----:B--2---:R-:W-:-:S05]  /*20d0*/  HADD2.F32 R46, -RZ, R4.H0_H0 ;  /* 0x20000004ff2e7230 */ /* 0x004fca0000004100 */
[C---:B------:R-:W-:Y:S02]  /*20e0*/  FFMA R39, R46.reuse, R30, R39 ;  /* 0x0000001e2e277223 */ /* 0x040fe40000000027 */
[----:B------:R-:W0:Y:S01]  /*20f0*/  LDS.U16 R30, [R26+0x6c0] ;  /* 0x0006c0001a1e7984 */ /* 0x000e220000000400 */
[CC--:B------:R-:W-:Y:S01]  /*2100*/  FFMA R0, R47.reuse, R18.reuse, R0 ;  /* 0x000000122f007223 */ /* 0x0c0fe20000000000 */
[C---:B------:R-:W-:Y:S01]  /*2110*/  FFMA R45, R46.reuse, R18, R45 ;  /* 0x000000122e2d7223 */ /* 0x040fe2000000002d */
[----:B------:R-:W-:Y:S02]  /*2120*/  HADD2.F32 R18, -RZ, R4.H1_H1 ;  /* 0x30000004ff127230 */ /* 0x000fe40000004100 */
[----:B------:R-:W1:Y:S01]  /*2130*/  LDS.U16 R4, [R26+0x700] ;  /* 0x000700001a047984 */ /* 0x000e620000000400 */
[CC--:B------:R-:W-:Y:S01]  /*2140*/  FFMA R22, R47.reuse, R24.reuse, R22 ;  /* 0x000000182f167223 */ /* 0x0c0fe20000000016 */
[----:B------:R-:W-:Y:S01]  /*2150*/  FFMA R37, R46, R24, R37 ;  /* 0x000000182e257223 */ /* 0x000fe20000000025 */
[----:B------:R-:W-:Y:S01]  /*2160*/  FFMA R19, R47, R10, R19 ;  /* 0x0000000a2f137223 */ /* 0x000fe20000000013 */
[----:B------:R-:W-:-:S02]  /*2170*/  HADD2.F32 R24, -RZ, R8.H1_H1 ;  /* 0x30000008ff187230 */ /* 0x000fc40000004100 */
[----:B------:R-:W-:Y:S02]  /*2180*/  HADD2.F32 R8, -RZ, R2.H1_H1 ;  /* 0x30000002ff087230 */ /* 0x000fe40000004100 */
[----:B------:R-:W-:-:S05]  /*2190*/  HADD2.F32 R47, -RZ, R38.H0_H0 ;  /* 0x20000026ff2f7230 */ /* 0x000fca0000004100 */
[-C--:B------:R-:W-:Y:S02]  /*21a0*/  FFMA R2, R8, R47.reuse, R22 ;  /* 0x0000002f08027223 */ /* 0x080fe40000000016 */
[----:B------:R-:W2:Y:S01]  /*21b0*/  LDS.U16 R22, [R26+0x720] ;  /* 0x000720001a167984 */ /* 0x000ea20000000400 */
[----:B------:R-:W-:Y:S01]  /*21c0*/  FFMA R11, R46, R10, R11 ;  /* 0x0000000a2e0b7223 */ /* 0x000fe2000000000b */
[----:B------:R-:W-:Y:S02]  /*21d0*/  HADD2.F32 R10, -RZ, R6.H1_H1 ;  /* 0x30000006ff0a7230 */ /* 0x000fe40000004100 */
[-C--:B------:R-:W-:Y:S01]  /*21e0*/  FFMA R6, R24, R47.reuse, R40 ;  /* 0x0000002f18067223 */ /* 0x080fe20000000028 */
[-C--:B------:R-:W-:Y:S01]  /*21f0*/  FFMA R37, R18, R47.reuse, R37 ;  /* 0x0000002f12257223 */ /* 0x080fe20000000025 */
[----:B------:R-:W-:Y:S02]  /*2200*/  HADD2.F32 R44, -RZ, R44.H0_H0 ;  /* 0x2000002cff2c7230 */ /* 0x000fe40000004100 */
[----:B------:R-:W-:-:S02]  /*2210*/  FFMA R38, R10, R47, R42 ;  /* 0x0000002f0a267223 */ /* 0x000fc4000000002a */
[----:B------:R-:W3:Y:S01]  /*2220*/  LDS.U16 R42, [R26+0x760] ;  /* 0x000760001a2a7984 */ /* 0x000ee20000000400 */
[----:B------:R-:W-:Y:S01]  /*2230*/  FFMA R41, R10, R44, R41 ;  /* 0x0000002c0a297223 */ /* 0x000fe20000000029 */
[----:B0-----:R-:W-:Y:S02]  /*2240*/  HADD2.F32 R47, -RZ, R30.H0_H0 ;  /* 0x2000001eff2f7230 */ /* 0x001fe40000004100 */
[----:B------:R-:W-:-:S03]  /*2250*/  HADD2.F32 R30, -RZ, R34.H0_H0 ;  /* 0x20000022ff1e7230 */ /* 0x000fc60000004100 */
[C---:B------:R-:W-:Y:S02]  /*2260*/  FFMA R34, R10.reuse, R47, R36 ;  /* 0x0000002f0a227223 */ /* 0x040fe40000000024 */
[----:B------:R-:W-:Y:S02]  /*2270*/  FFMA R43, R10, R30, R43 ;  /* 0x0000001e0a2b7223 */ /* 0x000fe4000000002b */
[----:B------:R-:W0:Y:S01]  /*2280*/  LDS.U16 R10, [R26+0x740] ;  /* 0x000740001a0a7984 */ /* 0x000e220000000400 */
[-C--:B------:R-:W-:Y:S01]  /*2290*/  FFMA R25, R24, R44.reuse, R25 ;  /* 0x0000002c18197223 */ /* 0x080fe20000000019 */
[-C--:B------:R-:W-:Y:S01]  /*22a0*/  FFMA R23, R8, R44.reuse, R23 ;  /* 0x0000002c08177223 */ /* 0x080fe20000000017 */
[----:B------:R-:W-:Y:S01]  /*22b0*/  FFMA R39, R18, R44, R39 ;  /* 0x0000002c12277223 */ /* 0x000fe20000000027 */
[-C--:B------:R-:W-:Y:S01]  /*22c0*/  FFMA R21, R24, R30.reuse, R21 ;  /* 0x0000001e18157223 */ /* 0x080fe20000000015 */
[-C--:B------:R-:W-:Y:S01]  /*22d0*/  FFMA R19, R8, R30.reuse, R19 ;  /* 0x0000001e08137223 */ /* 0x080fe20000000013 */
[----:B------:R-:W-:Y:S01]  /*22e0*/  FFMA R11, R18, R30, R11 ;  /* 0x0000001e120b7223 */ /* 0x000fe2000000000b */
[----:B-1----:R-:W-:-:S02]  /*22f0*/  HADD2.F32 R44, -RZ, R4.H0_H0 ;  /* 0x20000004ff2c7230 */ /* 0x002fc40000004100 */
[----:B------:R-:W-:Y:S02]  /*2300*/  HADD2.F32 R30, -RZ, R3.H0_H0 ;  /* 0x20000003ff1e7230 */ /* 0x000fe40000004100 */
[-C--:B------:R-:W-:Y:S01]  /*2310*/  FFMA R0, R8, R47.reuse, R0 ;  /* 0x0000002f08007223 */ /* 0x080fe20000000000 */
[----:B------:R-:W-:Y:S02]  /*2320*/  HADD2.F32 R36, -RZ, R7.H0_H0 ;  /* 0x20000007ff247230 */ /* 0x000fe40000004100 */
[-C--:B------:R-:W-:Y:S02]  /*2330*/  FFMA R8, R30, R44.reuse, R23 ;  /* 0x0000002c1e087223 */ /* 0x080fe40000000017 */
[----:B------:R-:W1:Y:S01]  /*2340*/  LDS.U16 R23, [R26+0x780] ;  /* 0x000780001a177984 */ /* 0x000e620000000400 */
[----:B------:R-:W-:Y:S02]  /*2350*/  HADD2.F32 R4, -RZ, R9.H0_H0 ;  /* 0x20000009ff047230 */ /* 0x000fe40000004100 */
[-C--:B------:R-:W-:Y:S01]  /*2360*/  FFMA R20, R24, R47.reuse, R20 ;  /* 0x0000002f18147223 */ /* 0x080fe20000000014 */
[----:B------:R-:W-:Y:S01]  /*2370*/  FFMA R45, R18, R47, R45 ;  /* 0x0000002f122d7223 */ /* 0x000fe2000000002d */
[----:B------:R-:W-:Y:S01]  /*2380*/  FFMA R24, R36, R44, R41 ;  /* 0x0000002c24187223 */ /* 0x000fe20000000029 */
[----:B--2---:R-:W-:-:S02]  /*2390*/  HADD2.F32 R47, -RZ, R22.H0_H0 ;  /* 0x20000016ff2f7230 */ /* 0x004fc40000004100 */
[----:B------:R-:W-:Y:S01]  /*23a0*/  FFMA R40, R4, R44, R25 ;  /* 0x0000002c04287223 */ /* 0x000fe20000000019 */
[----:B------:R-:W2:Y:S04]  /*23b0*/  LDS.U16 R41, [R26+0x7a0] ;  /* 0x0007a0001a297984 */ /* 0x000ea80000000400 */
[----:B------:R-:W4:Y:S04]  /*23c0*/  LDS.U16 R25, [R26+0x7c0] ;  /* 0x0007c0001a197984 */ /* 0x000f280000000400 */
[----:B------:R-:W5:Y:S01]  /*23d0*/  LDS.U16 R22, [R26+0x7e0] ;  /* 0x0007e0001a167984 */ /* 0x000f620000000400 */
[----:B------:R-:W-:-:S02]  /*23e0*/  HADD2.F32 R18, -RZ, R5.H0_H0 ;  /* 0x20000005ff127230 */ /* 0x000fc40000004100 */
[-C--:B------:R-:W-:Y:S01]  /*23f0*/  FFMA R38, R36, R47.reuse, R38 ;  /* 0x0000002f24267223 */ /* 0x080fe20000000026 */
[-C--:B------:R-:W-:Y:S01]  /*2400*/  FFMA R6, R4, R47.reuse, R6 ;  /* 0x0000002f04067223 */ /* 0x080fe20000000006 */
[-C--:B------:R-:W-:Y:S01]  /*2410*/  FFMA R2, R30, R47.reuse, R2 ;  /* 0x0000002f1e027223 */ /* 0x080fe20000000002 */
[----:B------:R-:W-:Y:S01]  /*2420*/  FFMA R37, R18, R47, R37 ;  /* 0x0000002f12257223 */ /* 0x000fe20000000025 */
[----:B---3--:R-:W-:Y:S02]  /*2430*/  HADD2.F32 R42, -RZ, R42.H0_H0 ;  /* 0x2000002aff2a7230 */ /* 0x008fe40000004100 */
[----:B0-----:R-:W-:-:S05]  /*2440*/  HADD2.F32 R47, -RZ, R10.H0_H0 ;  /* 0x2000000aff2f7230 */ /* 0x001fca0000004100 */
[C---:B------:R-:W-:Y:S01]  /*2450*/  FFMA R20, R4.reuse, R47, R20 ;  /* 0x0000002f04147223 */ /* 0x040fe20000000014 */
[----:B------:R-:W-:Y:S01]  /*2460*/  FFMA R4, R4, R42, R21 ;  /* 0x0000002a04047223 */ /* 0x000fe20000000015 */
[----:B------:R-:W-:Y:S01]  /*2470*/  MOV R21, UR11 ;  /* 0x0000000b00157c02 */ /* 0x000fe20008000f00 */
[----:B------:R-:W-:-:S03]  /*2480*/  UIADD3 UR6, UPT, UPT, UR6, 0x1, URZ ;  /* 0x0000000106067890 */ /* 0x000fc6000fffe0ff */
[----:B------:R-:W-:Y:S01]  /*2490*/  LEA R12, R21, R12, 0x4 ;  /* 0x0000000c150c7211 */ /* 0x000fe200078e20ff */
[----:B------:R-:W-:Y:S02]  /*24a0*/  HADD2.F32 R21, -RZ, R9.H1_H1 ;  /* 0x30000009ff157230 */ /* 0x000fe40000004100 */
[C---:B------:R-:W-:Y:S01]  /*24b0*/  FFMA R39, R18.reuse, R44, R39 ;  /* 0x0000002c12277223 */ /* 0x040fe20000000027 */
[C---:B------:R-:W-:Y:S01]  /*24c0*/  FFMA R10, R18.reuse, R47, R45 ;  /* 0x0000002f120a7223 */ /* 0x040fe2000000002d */
[----:B------:R-:W-:Y:S01]  /*24d0*/  FFMA R11, R18, R42, R11 ;  /* 0x0000002a120b7223 */ /* 0x000fe2000000000b */
[----:B-1----:R-:W-:Y:S01]  /*24e0*/  HADD2.F32 R9, -RZ, R23.H0_H0 ;  /* 0x20000017ff097230 */ /* 0x002fe20000004100 */
[----:B------:R-:W-:Y:S01]  /*24f0*/  UISETP.NE.AND UP0, UPT, UR6, URZ, UPT ;  /* 0x000000ff0600728c */ /* 0x000fe2000bf05270 */
[----:B------:R-:W-:Y:S02]  /*2500*/  HADD2.F32 R23, -RZ, R3.H1_H1 ;  /* 0x30000003ff177230 */ /* 0x000fe40000004100 */
[----:B------:R-:W-:-:S02]  /*2510*/  HADD2.F32 R18, -RZ, R5.H1_H1 ;  /* 0x30000005ff127230 */ /* 0x000fc40000004100 */
[C---:B------:R-:W-:Y:S01]  /*2520*/  FFMA R0, R30.reuse, R47, R0 ;  /* 0x0000002f1e007223 */ /* 0x040fe20000000000 */
[-C--:B------:R-:W-:Y:S01]  /*2530*/  FFMA R30, R30, R42.reuse, R19 ;  /* 0x0000002a1e1e7223 */ /* 0x080fe20000000013 */
[-C--:B------:R-:W-:Y:S01]  /*2540*/  FFMA R3, R23, R9.reuse, R8 ;  /* 0x0000000917037223 */ /* 0x080fe20000000008 */
[----:B------:R-:W-:Y:S02]  /*2550*/  HADD2.F32 R19, -RZ, R7.H1_H1 ;  /* 0x30000007ff137230 */ /* 0x000fe40000004100 */
[----:B------:R-:W-:Y:S01]  /*2560*/  FFMA R8, R18, R9, R39 ;  /* 0x0000000912087223 */ /* 0x000fe20000000027 */
[C---:B------:R-:W-:Y:S01]  /*2570*/  FFMA R34, R36.reuse, R47, R34 ;  /* 0x0000002f24227223 */ /* 0x040fe20000000022 */
[----:B--2---:R-:W-:Y:S02]  /*2580*/  HADD2.F32 R41, -RZ, R41.H0_H0 ;  /* 0x20000029ff297230 */ /* 0x004fe40000004100 */
[----:B------:R-:W-:Y:S01]  /*2590*/  FFMA R36, R36, R42, R43 ;  /* 0x0000002a24247223 */ /* 0x000fe2000000002b */
[----:B----4-:R-:W-:Y:S01]  /*25a0*/  HADD2.F32 R39, -RZ, R25.H0_H0 ;  /* 0x20000019ff277230 */ /* 0x010fe20000004100 */
[----:B------:R-:W-:Y:S01]  /*25b0*/  MOV R44, UR11 ;  /* 0x0000000b002c7c02 */ /* 0x000fe20008000f00 */
[----:B-----5:R-:W-:-:S02]  /*25c0*/  HADD2.F32 R22, -RZ, R22.H0_H0 ;  /* 0x20000016ff167230 */ /* 0x020fc40000004100 */
[-C--:B------:R-:W-:Y:S01]  /*25d0*/  FFMA R24, R19, R9.reuse, R24 ;  /* 0x0000000913187223 */ /* 0x080fe20000000018 */
[----:B------:R-:W-:Y:S01]  /*25e0*/  FFMA R7, R21, R9, R40 ;  /* 0x0000000915077223 */ /* 0x000fe20000000028 */
[----:B------:R-:W-:Y:S01]  /*25f0*/  LEA R13, R44, R13, 0x4 ;  /* 0x0000000d2c0d7211 */ /* 0x000fe200078e20ff */
[-C--:B------:R-:W-:Y:S01]  /*2600*/  FFMA R25, R19, R41.reuse, R38 ;  /* 0x0000002913197223 */ /* 0x080fe20000000026 */
[-C--:B------:R-:W-:Y:S01]  /*2610*/  FFMA R6, R21, R41.reuse, R6 ;  /* 0x0000002915067223 */ /* 0x080fe20000000006 */
[-C--:B------:R-:W-:Y:S01]  /*2620*/  FFMA R2, R23, R41.reuse, R2 ;  /* 0x0000002917027223 */ /* 0x080fe20000000002 */
[C---:B------:R-:W-:Y:S01]  /*2630*/  FFMA R9, R18.reuse, R41, R37 ;  /* 0x0000002912097223 */ /* 0x040fe20000000025 */
[-C--:B------:R-:W-:Y:S01]  /*2640*/  FFMA R34, R19, R39.reuse, R34 ;  /* 0x0000002713227223 */ /* 0x080fe20000000022 */
[-C--:B------:R-:W-:Y:S01]  /*2650*/  FFMA R5, R21, R39.reuse, R20 ;  /* 0x0000002715057223 */ /* 0x080fe20000000014 */
[-C--:B------:R-:W-:Y:S01]  /*2660*/  FFMA R0, R23, R39.reuse, R0 ;  /* 0x0000002717007223 */ /* 0x080fe20000000000 */
[C---:B------:R-:W-:Y:S01]  /*2670*/  FFMA R10, R18.reuse, R39, R10 ;  /* 0x00000027120a7223 */ /* 0x040fe2000000000a */
[-C--:B------:R-:W-:Y:S01]  /*2680*/  FFMA R36, R19, R22.reuse, R36 ;  /* 0x0000001613247223 */ /* 0x080fe20000000024 */
[-C--:B------:R-:W-:Y:S01]  /*2690*/  FFMA R4, R21, R22.reuse, R4 ;  /* 0x0000001615047223 */ /* 0x080fe20000000004 */
[-C--:B------:R-:W-:Y:S01]  /*26a0*/  FFMA R30, R23, R22.reuse, R30 ;  /* 0x00000016171e7223 */ /* 0x080fe2000000001e */
[----:B------:R-:W-:Y:S01]  /*26b0*/  FFMA R11, R18, R22, R11 ;  /* 0x00000016120b7223 */ /* 0x000fe2000000000b */
[----:B------:R-:W-:-:S02]  /*26c0*/  IADD3 R33, PT, PT, R33, 0x10, RZ ;  /* 0x0000001021217810 */ /* 0x000fc40007ffe0ff */
[----:B------:R-:W-:Y:S02]  /*26d0*/  IADD3 R31, PT, PT, R31, 0x10, RZ ;  /* 0x000000101f1f7810 */ /* 0x000fe40007ffe0ff */
[----:B------:R-:W-:Y:S02]  /*26e0*/  IADD3 R27, PT, PT, R27, 0x10, RZ ;  /* 0x000000101b1b7810 */ /* 0x000fe40007ffe0ff */
[----:B------:R-:W-:Y:S02]  /*26f0*/  IADD3 R17, PT, PT, R17, 0x10, RZ ;  /* 0x0000001011117810 */ /* 0x000fe40007ffe0ff */
[----:B------:R-:W-:Y:S02]  /*2700*/  IADD3 R16, PT, PT, R16, 0x10, RZ ;  /* 0x0000001010107810 */ /* 0x000fe40007ffe0ff */
[----:B------:R-:W-:Y:S01]  /*2710*/  IADD3 R14, PT, PT, R14, 0x10, RZ ;  /* 0x000000100e0e7810 */ /* 0x000fe20007ffe0ff */
[----:B------:R-:W-:Y:S06]  /*2720*/  BAR.SYNC.DEFER_BLOCKING 0x0 ;  /* 0x0000000000007b1d */ /* 0x000fec0000010000 */
[----:B------:R-:W-:Y:S05]  /*2730*/  BRA.U UP0, `(.L_x_6) ;  /* 0xffffffdd00247547 */ /* 0x000fea000b83ffff */
.L_x_5:
[C---:B------:R-:W-:Y:S01]  /*2740*/  ISETP.GE.AND P2, PT, R35.reuse, UR11, PT ;  /* 0x0000000b23007c0c */ /* 0x040fe2000bf46270 */
[----:B------:R-:W0:Y:S01]  /*2750*/  LDCU.64 UR4, c[0x0][0x390] ;  /* 0x00007200ff0477ac */ /* 0x000e220008000a00 */
[----:B------:R-:W-:Y:S02]  /*2760*/  IADD3 R12, PT, PT, R35, 0x10, RZ ;  /* 0x00000010230c7810 */ /* 0x000fe40007ffe0ff */
[----:B------:R-:W-:Y:S01]  /*2770*/  ISETP.GE.OR P6, PT, R32, UR10, P2 ;  /* 0x0000000a20007c0c */ /* 0x000fe200097c6670 */
[----:B------:R-:W-:Y:S01]  /*2780*/  USHF.R.S32.HI UR6, URZ, 0x1f, UR12 ;  /* 0x0000001fff067899 */ /* 0x000fe2000801140c */
[----:B------:R-:W-:Y:S01]  /*2790*/  ISETP.GE.AND P3, PT, R12, UR11, PT ;  /* 0x0000000b0c007c0c */ /* 0x000fe2000bf66270 */
[----:B------:R-:W-:Y:S01]  /*27a0*/  IMAD R12, R32, UR11, RZ ;  /* 0x0000000b200c7c24 */ /* 0x000fe2000f8e02ff */
[----:B------:R-:W-:Y:S02]  /*27b0*/  MOV R15, UR11 ;  /* 0x0000000b000f7c02 */ /* 0x000fe40008000f00 */
[----:B------:R-:W-:-:S02]  /*27c0*/  MOV R17, UR11 ;  /* 0x0000000b00117c02 */ /* 0x000fc40008000f00 */
[-C--:B------:R-:W-:Y:S02]  /*27d0*/  LEA R16, R15, R12.reuse, 0x4 ;  /* 0x0000000c0f107211 */ /* 0x080fe400078e20ff */
[----:B------:R-:W-:Y:S02]  /*27e0*/  SHF.R.S32.HI R23, RZ, 0x1f, R35 ;  /* 0x0000001fff177819 */ /* 0x000fe40000011423 */
[--C-:B------:R-:W-:Y:S02]  /*27f0*/  SHF.R.S32.HI R14, RZ, 0x1f, R12.reuse ;  /* 0x0000001fff0e7819 */ /* 0x100fe4000001140c */
[----:B------:R-:W-:Y:S02]  /*2800*/  IADD3 R13, P0, P1, R35, UR12, R12 ;  /* 0x0000000c230d7c10 */ /* 0x000fe4000f91e00c */
[----:B------:R-:W-:Y:S02]  /*2810*/  LEA R26, R17, R12, 0x5 ;  /* 0x0000000c111a7211 */ /* 0x000fe400078e28ff */
[----:B------:R-:W-:-:S02]  /*2820*/  SHF.R.S32.HI R28, RZ, 0x1f, R16 ;  /* 0x0000001fff1c7819 */ /* 0x000fc40000011410 */
[C---:B------:R-:W-:Y:S02]  /*2830*/  IADD3 R17, P4, P5, R35.reuse, UR12, R16 ;  /* 0x0000000c23117c10 */ /* 0x040fe4000fd9e010 */
[----:B------:R-:W-:Y:S02]  /*2840*/  @!P6 IADD3 R12, PT, PT, R35, R12, RZ ;  /* 0x0000000c230ce210 */ /* 0x000fe40007ffe0ff */
[----:B------:R-:W-:Y:S02]  /*2850*/  MOV R19, UR11 ;  /* 0x0000000b00137c02 */ /* 0x000fe40008000f00 */
[----:B------:R-:W-:Y:S02]  /*2860*/  IADD3.X R38, PT, PT, R23, UR6, R14, P0, P1 ;  /* 0x0000000617267c10 */ /* 0x000fe400087e240e */
[--C-:B------:R-:W-:Y:S02]  /*2870*/  SHF.R.S32.HI R21, RZ, 0x1f, R26.reuse ;  /* 0x0000001fff157819 */ /* 0x100fe4000001141a */
[----:B------:R-:W-:-:S02]  /*2880*/  IADD3 R20, P0, P1, R35, UR12, R26 ;  /* 0x0000000c23147c10 */ /* 0x000fc4000f91e01a */
[----:B------:R-:W-:Y:S02]  /*2890*/  IADD3.X R28, PT, PT, R23, UR6, R28, P4, P5 ;  /* 0x00000006171c7c10 */ /* 0x000fe4000a7ea41c */
[C---:B------:R-:W-:Y:S02]  /*28a0*/  @!P6 IADD3 R15, P4, PT, R12.reuse, UR12, RZ ;  /* 0x0000000c0c0fec10 */ /* 0x040fe4000ff9e0ff */
[----:B------:R-:W-:Y:S02]  /*28b0*/  LEA R22, R19, R26, 0x4 ;  /* 0x0000001a13167211 */ /* 0x000fe400078e20ff */
[----:B------:R-:W-:Y:S02]  /*28c0*/  IADD3 R27, PT, PT, R35, 0x20, RZ ;  /* 0x00000020231b7810 */ /* 0x000fe40007ffe0ff */
[----:B------:R-:W-:Y:S02]  /*28d0*/  IADD3.X R21, PT, PT, R23, UR6, R21, P0, P1 ;  /* 0x0000000617157c10 */ /* 0x000fe400087e2415 */
[----:B------:R-:W-:-:S02]  /*28e0*/  @!P6 LEA.HI.X.SX32 R12, R12, UR6, 0x1, P4 ;  /* 0x000000060c0cec11 */ /* 0x000fc4000a0f0eff */
[----:B0-----:R-:W-:Y:S02]  /*28f0*/  @!P6 LEA R14, P1, R15, UR4, 0x2 ;  /* 0x000000040f0eec11 */ /* 0x001fe4000f8210ff */
[--C-:B------:R-:W-:Y:S02]  /*2900*/  SHF.R.S32.HI R19, RZ, 0x1f, R22.reuse ;  /* 0x0000001fff137819 */ /* 0x100fe40000011416 */
[----:B------:R-:W-:Y:S02]  /*2910*/  IADD3 R18, P4, P5, R35, UR12, R22 ;  /* 0x0000000c23127c10 */ /* 0x000fe4000fd9e016 */
[----:B------:R-:W-:Y:S02]  /*2920*/  ISETP.GE.AND P0, PT, R27, UR11, PT ;  /* 0x0000000b1b007c0c */ /* 0x000fe4000bf06270 */
[----:B------:R-:W-:Y:S02]  /*2930*/  IADD3 R27, PT, PT, R32, 0x10, RZ ;  /* 0x00000010201b7810 */ /* 0x000fe40007ffe0ff */
[----:B------:R-:W-:-:S02]  /*2940*/  @!P6 LEA.HI.X R15, R15, UR5, R12, 0x2, P1 ;  /* 0x000000050f0fec11 */ /* 0x000fc400088f140c */
[----:B------:R-:W-:Y:S02]  /*2950*/  IADD3.X R19, PT, PT, R23, UR6, R19, P4, P5 ;  /* 0x0000000617137c10 */ /* 0x000fe4000a7ea413 */
[C---:B------:R-:W-:Y:S01]  /*2960*/  ISETP.GE.OR P5, PT, R32.reuse, UR10, P3 ;  /* 0x0000000a20007c0c */ /* 0x040fe20009fa6670 */
[----:B------:R0:W-:Y:S01]  /*2970*/  @!P6 STG.E desc[UR14][R14.64], R24 ;  /* 0x000000180e00e986 */ /* 0x0001e2000c10190e */
[----:B------:R-:W-:Y:S02]  /*2980*/  ISETP.GE.OR P4, PT, R27, UR10, P2 ;  /* 0x0000000a1b007c0c */ /* 0x000fe40009786670 */
[----:B------:R-:W-:Y:S02]  /*2990*/  LEA R12, P1, R13, UR4, 0x2 ;  /* 0x000000040d0c7c11 */ /* 0x000fe4000f8210ff */
[----:B------:R-:W-:Y:S02]  /*29a0*/  ISETP.GE.OR P6, PT, R32, UR10, P0 ;  /* 0x0000000a20007c0c */ /* 0x000fe400087c6670 */
[----:B------:R-:W-:-:S02]  /*29b0*/  IADD3 R23, PT, PT, R35, 0x30, RZ ;  /* 0x0000003023177810 */ /* 0x000fc40007ffe0ff */
[----:B------:R-:W-:Y:S02]  /*29c0*/  LEA.HI.X R13, R13, UR5, R38, 0x2, P1 ;  /* 0x000000050d0d7c11 */ /* 0x000fe400088f1426 */
[----:B------:R-:W-:-:S03]  /*29d0*/  ISETP.GE.AND P1, PT, R23, UR11, PT ;  /* 0x0000000b17007c0c */ /* 0x000fc6000bf26270 */
[----:B------:R-:W-:Y:S01]  /*29e0*/  @!P5 STG.E desc[UR14][R12.64+0x40], R25 ;  /* 0x000040190c00d986 */ /* 0x000fe2000c10190e */
[----:B------:R-:W-:Y:S02]  /*29f0*/  @!P4 IADD3 R16, PT, PT, R35, R16, RZ ;  /* 0x000000102310c210 */ /* 0x000fe40007ffe0ff */
[----:B------:R-:W-:Y:S01]  /*2a00*/  ISETP.GE.OR P5, PT, R32, UR10, P1 ;  /* 0x0000000a20007c0c */ /* 0x000fe20008fa6670 */
[----:B------:R-:W-:Y:S01]  /*2a10*/  @!P6 STG.E desc[UR14][R12.64+0x80], R34 ;  /* 0x000080220c00e986 */ /* 0x000fe2000c10190e */
[----:B------:R-:W-:-:S04]  /*2a20*/  @!P4 IADD3 R23, P6, PT, R16, UR12, RZ ;  /* 0x0000000c1017cc10 */ /* 0x000fc8000ffde0ff */
[----:B------:R-:W-:Y:S02]  /*2a30*/  @!P4 LEA.HI.X.SX32 R16, R16, UR6, 0x1, P6 ;  /* 0x000000061010cc11 */ /* 0x000fe4000b0f0eff */
[----:B0-----:R-:W-:-:S04]  /*2a40*/  @!P4 LEA R14, P6, R23, UR4, 0x2 ;  /* 0x00000004170ecc11 */ /* 0x001fc8000f8c10ff */
[----:B------:R-:W-:Y:S01]  /*2a50*/  @!P4 LEA.HI.X R15, R23, UR5, R16, 0x2, P6 ;  /* 0x00000005170fcc11 */ /* 0x000fe2000b0f1410 */
[----:B------:R0:W-:Y:S01]  /*2a60*/  @!P5 STG.E desc[UR14][R12.64+0xc0], R36 ;  /* 0x0000c0240c00d986 */ /* 0x0001e2000c10190e */
[----:B------:R-:W-:Y:S02]  /*2a70*/  ISETP.GE.OR P5, PT, R27, UR10, P3 ;  /* 0x0000000a1b007c0c */ /* 0x000fe40009fa6670 */
[----:B------:R-:W-:Y:S01]  /*2a80*/  IADD3 R23, PT, PT, R32, 0x20, RZ ;  /* 0x0000002020177810 */ /* 0x000fe20007ffe0ff */
[----:B------:R-:W-:Y:S01]  /*2a90*/  @!P4 STG.E desc[UR14][R14.64], R7 ;  /* 0x000000070e00c986 */ /* 0x000fe2000c10190e */
[----:B------:R-:W-:Y:S02]  /*2aa0*/  LEA R16, P6, R17, UR4, 0x2 ;  /* 0x0000000411107c11 */ /* 0x000fe4000f8c10ff */
[----:B------:R-:W-:Y:S02]  /*2ab0*/  ISETP.GE.OR P4, PT, R23, UR10, P2 ;  /* 0x0000000a17007c0c */ /* 0x000fe40009786670 */
[----:B------:R-:W-:-:S02]  /*2ac0*/  LEA.HI.X R17, R17, UR5, R28, 0x2, P6 ;  /* 0x0000000511117c11 */ /* 0x000fc4000b0f141c */
[C---:B------:R-:W-:Y:S02]  /*2ad0*/  ISETP.GE.OR P6, PT, R27.reuse, UR10, P0 ;  /* 0x0000000a1b007c0c */ /* 0x040fe400087c6670 */
[----:B------:R-:W-:Y:S01]  /*2ae0*/  IADD3 R32, PT, PT, R32, 0x30, RZ ;  /* 0x0000003020207810 */ /* 0x000fe20007ffe0ff */
[----:B------:R1:W-:Y:S01]  /*2af0*/  @!P5 STG.E desc[UR14][R16.64+0x40], R6 ;  /* 0x000040061000d986 */ /* 0x0003e2000c10190e */
[----:B------:R-:W-:Y:S02]  /*2b00*/  ISETP.GE.OR P5, PT, R27, UR10, P1 ;  /* 0x0000000a1b007c0c */ /* 0x000fe40008fa6670 */
[----:B------:R-:W-:-:S03]  /*2b10*/  ISETP.GE.OR P2, PT, R32, UR10, P2 ;  /* 0x0000000a20007c0c */ /* 0x000fc60009746670 */
[----:B------:R-:W-:-:S04]  /*2b20*/  @!P4 IADD3 R26, PT, PT, R35, R26, RZ ;  /* 0x0000001a231ac210 */ /* 0x000fc80007ffe0ff */
[----:B------:R2:W-:Y:S01]  /*2b30*/  @!P6 STG.E desc[UR14][R16.64+0x80], R5 ;  /* 0x000080051000e986 */ /* 0x0005e2000c10190e */
[----:B0-----:R-:W-:-:S03]  /*2b40*/  @!P4 IADD3 R13, P6, PT, R26, UR12, RZ ;  /* 0x0000000c1a0dcc10 */ /* 0x001fc6000ffde0ff */
[----:B------:R0:W-:Y:S01]  /*2b50*/  @!P5 STG.E desc[UR14][R16.64+0xc0], R4 ;  /* 0x0000c0041000d986 */ /* 0x0001e2000c10190e */
[----:B------:R-:W-:Y:S02]  /*2b60*/  @!P4 LEA.HI.X.SX32 R26, R26, UR6, 0x1, P6 ;  /* 0x000000061a1acc11 */ /* 0x000fe4000b0f0eff */
[----:B------:R-:W-:Y:S02]  /*2b70*/  @!P4 LEA R12, P6, R13, UR4, 0x2 ;  /* 0x000000040d0ccc11 */ /* 0x000fe4000f8c10ff */
[----:B------:R-:W-:Y:S02]  /*2b80*/  ISETP.GE.OR P5, PT, R23, UR10, P3 ;  /* 0x0000000a17007c0c */ /* 0x000fe40009fa6670 */
[----:B------:R-:W-:Y:S02]  /*2b90*/  @!P4 LEA.HI.X R13, R13, UR5, R26, 0x2, P6 ;  /* 0x000000050d0dcc11 */ /* 0x000fe4000b0f141a */
[C---:B-1----:R-:W-:Y:S02]  /*2ba0*/  LEA R6, P6, R20.reuse, UR4, 0x2 ;  /* 0x0000000414067c11 */ /* 0x042fe4000f8c10ff */
[----:B------:R-:W-:Y:S01]  /*2bb0*/  @!P2 IADD3 R22, PT, PT, R35, R22, RZ ;  /* 0x000000162316a210 */ /* 0x000fe20007ffe0ff */
[----:B------:R1:W-:Y:S01]  /*2bc0*/  @!P4 STG.E desc[UR14][R12.64], R3 ;  /* 0x000000030c00c986 */ /* 0x0003e2000c10190e */
[----:B------:R-:W-:-:S02]  /*2bd0*/  LEA.HI.X R7, R20, UR5, R21, 0x2, P6 ;  /* 0x0000000514077c11 */ /* 0x000fc4000b0f1415 */
[C---:B--2---:R-:W-:Y:S02]  /*2be0*/  @!P2 IADD3 R5, P6, PT, R22.reuse, UR12, RZ ;  /* 0x0000000c1605ac10 */ /* 0x044fe4000ffde0ff */
[C---:B------:R-:W-:Y:S01]  /*2bf0*/  ISETP.GE.OR P4, PT, R23.reuse, UR10, P0 ;  /* 0x0000000a17007c0c */ /* 0x040fe20008786670 */
[----:B------:R1:W-:Y:S01]  /*2c00*/  @!P5 STG.E desc[UR14][R6.64+0x40], R2 ;  /* 0x000040020600d986 */ /* 0x0003e2000c10190e */
[----:B------:R-:W-:Y:S02]  /*2c10*/  ISETP.GE.OR P5, PT, R23, UR10, P1 ;  /* 0x0000000a17007c0c */ /* 0x000fe40008fa6670 */
[----:B------:R-:W-:Y:S02]  /*2c20*/  @!P2 LEA.HI.X.SX32 R22, R22, UR6, 0x1, P6 ;  /* 0x000000061616ac11 */ /* 0x000fe4000b0f0eff */
[----:B------:R-:W-:Y:S02]  /*2c30*/  @!P2 LEA R14, P6, R5, UR4, 0x2 ;  /* 0x00000004050eac11 */ /* 0x000fe4000f8c10ff */
[----:B------:R-:W-:-:S02]  /*2c40*/  ISETP.GE.OR P3, PT, R32, UR10, P3 ;  /* 0x0000000a20007c0c */ /* 0x000fc40009f66670 */
[C---:B------:R-:W-:Y:S02]  /*2c50*/  ISETP.GE.OR P0, PT, R32.reuse, UR10, P0 ;  /* 0x0000000a20007c0c */ /* 0x040fe40008706670 */
[----:B------:R-:W-:Y:S01]  /*2c60*/  ISETP.GE.OR P1, PT, R32, UR10, P1 ;  /* 0x0000000a20007c0c */ /* 0x000fe20008f26670 */
[----:B------:R1:W-:Y:S01]  /*2c70*/  @!P4 STG.E desc[UR14][R6.64+0x80], R0 ;  /* 0x000080000600c986 */ /* 0x0003e2000c10190e */
[----:B------:R-:W-:Y:S02]  /*2c80*/  @!P2 LEA.HI.X R15, R5, UR5, R22, 0x2, P6 ;  /* 0x00000005050fac11 */ /* 0x000fe4000b0f1416 */
[C---:B0-----:R-:W-:Y:S01]  /*2c90*/  LEA R4, P6, R18.reuse, UR4, 0x2 ;  /* 0x0000000412047c11 */ /* 0x041fe2000f8c10ff */
[----:B------:R1:W-:Y:S03]  /*2ca0*/  @!P5 STG.E desc[UR14][R6.64+0xc0], R30 ;  /* 0x0000c01e0600d986 */ /* 0x0003e6000c10190e */
[----:B------:R-:W-:Y:S01]  /*2cb0*/  LEA.HI.X R5, R18, UR5, R19, 0x2, P6 ;  /* 0x0000000512057c11 */ /* 0x000fe2000b0f1413 */
[----:B------:R1:W-:Y:S04]  /*2cc0*/  @!P2 STG.E desc[UR14][R14.64], R8 ;  /* 0x000000080e00a986 */ /* 0x0003e8000c10190e */
[----:B------:R1:W-:Y:S04]  /*2cd0*/  @!P3 STG.E desc[UR14][R4.64+0x40], R9 ;  /* 0x000040090400b986 */ /* 0x0003e8000c10190e */
[----:B------:R1:W-:Y:S01]  /*2ce0*/  @!P0 STG.E desc[UR14][R4.64+0x80], R10 ;  /* 0x0000800a04008986 */ /* 0x0003e2000c10190e */
[----:B------:R-:W-:Y:S05]  /*2cf0*/  @P1 EXIT ;  /* 0x000000000000194d */ /* 0x000fea0003800000 */
[----:B------:R-:W-:Y:S01]  /*2d00*/  STG.E desc[UR14][R4.64+0xc0], R11 ;  /* 0x0000c00b04007986 */ /* 0x000fe2000c10190e */
[----:B------:R-:W-:Y:S05]  /*2d10*/  EXIT ;  /* 0x000000000000794d */ /* 0x000fea0003800000 */
.L_x_7:
        /* <DEDUP_REMOVED lines=14> */
.L_x_23:


//--------------------- .text._Z26batched_gemm_pointer_arrayPKPKfS2_PKPfiiii --------------------------
	.section	.text._Z26batched_gemm_pointer_arrayPKPKfS2_PKPfiiii,"ax",@progbits
	.align	128
        .global         _Z26batched_gemm_pointer_arrayPKPKfS2_PKPfiiii
        .type           _Z26batched_gemm_pointer_arrayPKPKfS2_PKPfiiii,@function
        .size           _Z26batched_gemm_pointer_arrayPKPKfS2_PKPfiiii,(.L_x_24 - _Z26batched_gemm_pointer_arrayPKPKfS2_PKPfiiii)
        .other          _Z26batched_gemm_pointer_arrayPKPKfS2_PKPfiiii,@"STO_CUDA_ENTRY STV_DEFAULT"
_Z26batched_gemm_pointer_arrayPKPKfS2_PKPfiiii:
.text._Z26batched_gemm_pointer_arrayPKPKfS2_PKPfiiii:
[----:B------:R-:W-:Y:S01]  /*0000*/  LDC R1, c[0x0][0x37c] ;  /* 0x0000df00ff017b82 */ /* 0x000fe20000000800 */
[----:B------:R-:W0:Y:S01]  /*0010*/  S2R R3, SR_CTAID.Z ;  /* 0x0000000000037919 */ /* 0x000e220000002700 */
[----:B------:R-:W0:Y:S02]  /*0020*/  LDCU UR4, c[0x0][0x3a4] ;  /* 0x00007480ff0477ac */ /* 0x000e240008000800 */
[----:B0-----:R-:W-:-:S13]  /*0030*/  ISETP.GE.AND P0, PT, R3, UR4, PT ;  /* 0x0000000403007c0c */ /* 0x001fda000bf06270 */
[----:B------:R-:W-:Y:S05]  /*0040*/  @P0 EXIT ;  /* 0x000000000000094d */ /* 0x000fea0003800000 */
[----:B------:R-:W0:Y:S01]  /*0050*/  LDC.64 R24, c[0x0][0x390] ;  /* 0x0000e400ff187b82 */ /* 0x000e220000000a00 */
[----:B------:R-:W1:Y:S01]  /*0060*/  LDCU.64 UR10, c[0x0][0x358] ;  /* 0x00006b00ff0a77ac */ /* 0x000e620008000a00 */
[----:B------:R-:W2:Y:S01]  /*0070*/  S2R R4, SR_TID.Y ;  /* 0x0000000000047919 */ /* 0x000ea20000002200 */
[----:B------:R-:W3:Y:S01]  /*0080*/  LDCU UR8, c[0x0][0x3a0] ;  /* 0x00007400ff0877ac */ /* 0x000ee20008000800 */
[----:B------:R-:W2:Y:S04]  /*0090*/  S2R R23, SR_CTAID.Y ;  /* 0x0000000000177919 */ /* 0x000ea80000002600 */
[----:B------:R-:W4:Y:S01]  /*00a0*/  LDC.64 R28, c[0x0][0x380] ;  /* 0x0000e000ff1c7b82 */ /* 0x000f220000000a00 */
[----:B------:R-:W2:Y:S01]  /*00b0*/  S2R R0, SR_TID.X ;  /* 0x0000000000007919 */ /* 0x000ea20000002100 */
[----:B------:R-:W2:Y:S06]  /*00c0*/  S2R R5, SR_CTAID.X ;  /* 0x0000000000057919 */ /* 0x000eac0000002500 */
[----:B------:R-:W2:Y:S01]  /*00d0*/  LDC.64 R26, c[0x0][0x388] ;  /* 0x0000e200ff1a7b82 */ /* 0x000ea20000000a00 */
[----:B0-----:R-:W-:-:S06]  /*00e0*/  IMAD.WIDE.U32 R24, R3, 0x8, R24 ;  /* 0x0000000803187825 */ /* 0x001fcc00078e0018 */
[----:B-1----:R-:W5:Y:S01]  /*00f0*/  LDG.E.64.CONSTANT R24, desc[UR10][R24.64] ;  /* 0x0000000a18187981 */ /* 0x002f62000c1e9b00 */
[----:B---3--:R-:W-:Y:S01]  /*0100*/  UISETP.GE.AND UP0, UPT, UR8, 0x1, UPT ;  /* 0x000000010800788c */ /* 0x008fe2000bf06270 */
[----:B------:R-:W-:Y:S02]  /*0110*/  HFMA2 R31, -RZ, RZ, 0, 0 ;  /* 0x00000000ff1f7431 */ /* 0x000fe400000001ff */
[----:B----4-:R-:W-:Y:S01]  /*0120*/  IMAD.WIDE.U32 R28, R3, 0x8, R28 ;  /* 0x00000008031c7825 */ /* 0x010fe200078e001c */
[----:B--2---:R-:W-:-:S03]  /*0130*/  LEA R23, R23, R4, 0x4 ;  /* 0x0000000417177211 */ /* 0x004fc600078e20ff */
[----:B------:R-:W-:Y:S01]  /*0140*/  IMAD.WIDE.U32 R26, R3, 0x8, R26 ;  /* 0x00000008031a7825 */ /* 0x000fe200078e001a */
[----:B------:R-:W-:Y:S01]  /*0150*/  LEA R20, R5, R0, 0x4 ;  /* 0x0000000005147211 */ /* 0x000fe200078e20ff */
[----:B------:R-:W-:Y:S06]  /*0160*/  BRA.U !UP0, `(.L_x_8) ;  /* 0x0000000d08587547 */ /* 0x000fec000b800000 */
[----:B------:R-:W5:Y:S04]  /*0170*/  LDG.E.64.CONSTANT R28, desc[UR10][R28.64] ;  /* 0x0000000a1c1c7981 */ /* 0x000f68000c1e9b00 */
[----:B------:R-:W5:Y:S01]  /*0180*/  LDG.E.64.CONSTANT R26, desc[UR10][R26.64] ;  /* 0x0000000a1a1a7981 */ /* 0x000f62000c1e9b00 */
[----:B------:R-:W0:Y:S01]  /*0190*/  S2UR UR7, SR_CgaCtaId ;  /* 0x00000000000779c3 */ /* 0x000e220000008800 */
[----:B------:R-:W-:Y:S01]  /*01a0*/  UMOV UR4, 0x400 ;  /* 0x0000040000047882 */ /* 0x000fe20000000000 */
[----:B------:R-:W-:Y:S02]  /*01b0*/  UISETP.GE.U32.AND UP0, UPT, UR8, 0x11, UPT ;  /* 0x000000110800788c */ /* 0x000fe4000bf06070 */
[----:B------:R-:W-:Y:S01]  /*01c0*/  IMAD R21, R23, UR8, RZ ;  /* 0x0000000817157c24 */ /* 0x000fe2000f8e02ff */
[----:B------:R-:W-:Y:S01]  /*01d0*/  UIADD3 UR5, UPT, UPT, UR4, 0x400, URZ ;  /* 0x0000040004057890 */ /* 0x000fe2000fffe0ff */
[----:B------:R-:W-:-:S03]  /*01e0*/  MOV R31, RZ ;  /* 0x000000ff001f7202 */ /* 0x000fc60000000f00 */
[----:B0-----:R-:W-:Y:S02]  /*01f0*/  ULEA UR6, UR7, UR5, 0x18 ;  /* 0x0000000507067291 */ /* 0x001fe4000f8ec0ff */
[----:B------:R-:W-:Y:S02]  /*0200*/  ULEA UR4, UR7, UR4, 0x18 ;  /* 0x0000000407047291 */ /* 0x000fe4000f8ec0ff */
[----:B------:R-:W-:Y:S02]  /*0210*/  UIADD3 UR5, UPT, UPT, UR8, 0xf, URZ ;  /* 0x0000000f08057890 */ /* 0x000fe4000fffe0ff */
[C---:B------:R-:W-:Y:S02]  /*0220*/  LEA R17, R4.reuse, UR6, 0x6 ;  /* 0x0000000604117c11 */ /* 0x040fe4000f8e30ff */
[----:B------:R-:W-:Y:S01]  /*0230*/  LEA R19, R4, UR4, 0x6 ;  /* 0x0000000404137c11 */ /* 0x000fe2000f8e30ff */
[----:B------:R-:W-:Y:S01]  /*0240*/  UMOV UR4, URZ ;  /* 0x000000ff00047c82 */ /* 0x000fe20008000000 */
[----:B------:R-:W-:Y:S01]  /*0250*/  LEA R17, R0, R17, 0x2 ;  /* 0x0000001100117211 */ /* 0x000fe200078e10ff */
[----:B------:R-:W-:Y:S06]  /*0260*/  BRA.U !UP0, `(.L_x_9) ;  /* 0x0000000908207547 */ /* 0x000fec000b800000 */
[----:B------:R-:W0:Y:S01]  /*0270*/  LDCU.64 UR6, c[0x0][0x398] ;  /* 0x00007300ff0677ac */ /* 0x000e220008000a00 */
[----:B------:R-:W-:Y:S02]  /*0280*/  IADD3 R3, PT, PT, R4, 0x10, RZ ;  /* 0x0000001004037810 */ /* 0x000fe40007ffe0ff */
[-C--:B------:R-:W-:Y:S01]  /*0290*/  IADD3 R7, PT, PT, R21, R0.reuse, RZ ;  /* 0x0000000015077210 */ /* 0x080fe20007ffe0ff */
[----:B------:R-:W-:Y:S01]  /*02a0*/  USHF.R.U32.HI UR5, URZ, 0x4, UR5 ;  /* 0x00000004ff057899 */ /* 0x000fe20008011605 */
[----:B------:R-:W-:Y:S01]  /*02b0*/  MOV R31, RZ ;  /* 0x000000ff001f7202 */ /* 0x000fe20000000f00 */
[----:B------:R-:W1:Y:S01]  /*02c0*/  LDCU UR8, c[0x0][0x3a0] ;  /* 0x00007400ff0877ac */ /* 0x000e620008000800 */
[----:B------:R-:W-:Y:S01]  /*02d0*/  MOV R2, R0 ;  /* 0x0000000000027202 */ /* 0x000fe20000000f00 */
[----:B------:R-:W-:-:S04]  /*02e0*/  ULOP3.LUT UR5, UR5, 0x7fffffe, URZ, 0xc0, !UPT ;  /* 0x07fffffe05057892 */ /* 0x000fc8000f8ec0ff */
[----:B------:R-:W-:Y:S01]  /*02f0*/  UIADD3 UR5, UPT, UPT, -UR5, URZ, URZ ;  /* 0x000000ff05057290 */ /* 0x000fe2000fffe1ff */
[--C-:B0-----:R-:W-:Y:S01]  /*0300*/  IMAD R3, R3, UR7, R0.reuse ;  /* 0x0000000703037c24 */ /* 0x101fe2000f8e0200 */
[----:B------:R-:W-:Y:S01]  /*0310*/  ISETP.GE.AND P1, PT, R23, UR6, PT ;  /* 0x0000000617007c0c */ /* 0x000fe2000bf26270 */
[----:B------:R-:W-:-:S03]  /*0320*/  IMAD R16, R4, UR7, R0 ;  /* 0x0000000704107c24 */ /* 0x000fc6000f8e0200 */
[C---:B------:R-:W-:Y:S01]  /*0330*/  LEA R18, R5.reuse, R3, 0x4 ;  /* 0x0000000305127211 */ /* 0x040fe200078e20ff */
[----:B------:R-:W-:Y:S01]  /*0340*/  HFMA2 R3, -RZ, RZ, 0, 9.5367431640625e-07 ;  /* 0x00000010ff037431 */ /* 0x000fe200000001ff */
[----:B-1----:R-:W-:-:S07]  /*0350*/  LEA R16, R5, R16, 0x4 ;  /* 0x0000001005107211 */ /* 0x002fce00078e20ff */
.L_x_10:
[----:B------:R-:W0:Y:S01]  /*0360*/  LDC R5, c[0x0][0x39c] ;  /* 0x0000e700ff057b82 */ /* 0x000e220000000800 */
[----:B------:R-:W-:Y:S02]  /*0370*/  ISETP.GE.OR P2, PT, R2, UR8, P1 ;  /* 0x0000000802007c0c */ /* 0x000fe40008f46670 */
[----:B------:R-:W-:Y:S02]  /*0380*/  MOV R37, RZ ;  /* 0x000000ff00257202 */ /* 0x000fe40000000f00 */
[----:B------:R-:W-:-:S09]  /*0390*/  MOV R32, RZ ;  /* 0x000000ff00207202 */ /* 0x000fd20000000f00 */
[----:B-----5:R-:W-:-:S05]  /*03a0*/  @!P2 IMAD.WIDE.U32 R8, R7, 0x4, R28 ;  /* 0x000000040708a825 */ /* 0x020fca00078e001c */
[----:B------:R-:W2:Y:S01]  /*03b0*/  @!P2 LDG.E R37, desc[UR10][R8.64] ;  /* 0x0000000a0825a981 */ /* 0x000ea2000c1e1900 */
[----:B0-----:R-:W-:-:S04]  /*03c0*/  ISETP.GE.AND P0, PT, R20, R5, PT ;  /* 0x000000051400720c */ /* 0x001fc80003f06270 */
[----:B------:R-:W-:-:S13]  /*03d0*/  ISETP.GE.OR P3, PT, R4, UR8, P0 ;  /* 0x0000000804007c0c */ /* 0x000fda0008766670 */
[----:B------:R-:W-:-:S05]  /*03e0*/  @!P3 IMAD.WIDE R10, R16, 0x4, R26 ;  /* 0x00000004100ab825 */ /* 0x000fca00078e021a */
[----:B------:R-:W3:Y:S01]  /*03f0*/  @!P3 LDG.E R32, desc[UR10][R10.64] ;  /* 0x0000000a0a20b981 */ /* 0x000ee2000c1e1900 */
[----:B------:R-:W0:Y:S01]  /*0400*/  S2UR UR6, SR_CgaCtaId ;  /* 0x00000000000679c3 */ /* 0x000e220000008800 */
[----:B------:R-:W-:Y:S01]  /*0410*/  LEA R22, R0, R19, 0x2 ;  /* 0x0000001300167211 */ /* 0x000fe200078e10ff */
[----:B------:R-:W-:Y:S02]  /*0420*/  UMOV UR4, 0x400 ;  /* 0x0000040000047882 */ /* 0x000fe40000000000 */
[----:B------:R-:W-:-:S04]  /*0430*/  UIADD3 UR4, UPT, UPT, UR4, 0x400, URZ ;  /* 0x0000040004047890 */ /* 0x000fc8000fffe0ff */
[----:B0-----:R-:W-:-:S06]  /*0440*/  ULEA UR6, UR6, UR4, 0x18 ;  /* 0x0000000406067291 */ /* 0x001fcc000f8ec0ff */
[----:B------:R-:W-:Y:S01]  /*0450*/  LEA R6, R0, UR6, 0x2 ;  /* 0x0000000600067c11 */ /* 0x000fe2000f8e10ff */
        /* <DEDUP_REMOVED lines=9> */
[----:B------:R-:W-:Y:S04]  /*04f0*/  LDS R32, [R6+0x2c0] ;  /* 0x0002c00006207984 */ /* 0x000fe80000000800 */
[----:B------:R-:W-:Y:S01]  /*0500*/  LDS R37, [R6+0x340] ;  /* 0x0003400006257984 */ /* 0x000fe20000000800 */
[----:B0-----:R-:W-:-:S03]  /*0510*/  FFMA R34, R12, R8, R31 ;  /* 0x000000080c227223 */ /* 0x001fc6000000001f */
[----:B------:R-:W0:Y:S04]  /*0520*/  LDS.128 R8, [R19+0x10] ;  /* 0x0000100013087984 */ /* 0x000e280000000c00 */
[----:B------:R-:W4:Y:S01]  /*0530*/  LDS R12, [R6+0x140] ;  /* 0x00014000060c7984 */ /* 0x000f220000000800 */
[----:B-1----:R-:W-:-:S03]  /*0540*/  FFMA R34, R36, R13, R34 ;  /* 0x0000000d24227223 */ /* 0x002fc60000000022 */
[----:B------:R-:W1:Y:S01]  /*0550*/  LDS R31, [R6+0x180] ;  /* 0x00018000061f7984 */ /* 0x000e620000000800 */
[----:B--2---:R-:W-:-:S04]  /*0560*/  FFMA R33, R33, R14, R34 ;  /* 0x0000000e21217223 */ /* 0x004fc80000000022 */
[----:B---3--:R-:W-:Y:S02]  /*0570*/  FFMA R15, R30, R15, R33 ;  /* 0x0000000f1e0f7223 */ /* 0x008fe40000000021 */
[----:B------:R-:W-:Y:S04]  /*0580*/  LDS R33, [R6+0x200] ;  /* 0x0002000006217984 */ /* 0x000fe80000000800 */
[----:B------:R-:W-:Y:S01]  /*0590*/  LDS R30, [R6+0x240] ;  /* 0x00024000061e7984 */ /* 0x000fe20000000800 */
[----:B0-----:R-:W-:-:S03]  /*05a0*/  FFMA R15, R8, R35, R15 ;  /* 0x00000023080f7223 */ /* 0x001fc6000000000f */
[----:B------:R-:W0:Y:S01]  /*05b0*/  LDS R8, [R6+0x1c0] ;  /* 0x0001c00006087984 */ /* 0x000e220000000800 */
[----:B----4-:R-:W-:-:S03]  /*05c0*/  FFMA R34, R12, R9, R15 ;  /* 0x000000090c227223 */ /* 0x010fc6000000000f */
[----:B------:R-:W2:Y:S04]  /*05d0*/  LDS.128 R12, [R19+0x20] ;  /* 0x00002000130c7984 */ /* 0x000ea80000000c00 */
[----:B------:R-:W3:Y:S01]  /*05e0*/  LDS R9, [R6+0x280] ;  /* 0x0002800006097984 */ /* 0x000ee20000000800 */
[----:B-1----:R-:W-:Y:S01]  /*05f0*/  FFMA R31, R31, R10, R34 ;  /* 0x0000000a1f1f7223 */ /* 0x002fe20000000022 */
[----:B------:R-:W-:Y:S02]  /*0600*/  IADD3 R10, PT, PT, R2, 0x10, RZ ;  /* 0x00000010020a7810 */ /* 0x000fe40007ffe0ff */
[----:B------:R-:W-:Y:S02]  /*0610*/  LDS R35, [R6+0x380] ;  /* 0x0003800006237984 */ /* 0x000fe40000000800 */
[----:B------:R-:W-:-:S02]  /*0620*/  ISETP.GE.OR P2, PT, R10, UR8, P1 ;  /* 0x000000080a007c0c */ /* 0x000fc40008f46670 */
[----:B------:R-:W-:Y:S01]  /*0630*/  LDS R34, [R6+0x3c0] ;  /* 0x0003c00006227984 */ /* 0x000fe20000000800 */
[----:B0-----:R-:W-:-:S10]  /*0640*/  FFMA R11, R8, R11, R31 ;  /* 0x0000000b080b7223 */ /* 0x001fd4000000001f */
[----:B------:R-:W-:Y:S01]  /*0650*/  @!P2 IADD3 R8, PT, PT, R3, -0x10, RZ ;  /* 0xfffffff00308a810 */ /* 0x000fe20007ffe0ff */
[----:B--2---:R-:W-:-:S03]  /*0660*/  FFMA R11, R12, R33, R11 ;  /* 0x000000210c0b7223 */ /* 0x004fc6000000000b */
[----:B------:R-:W-:Y:S01]  /*0670*/  @!P2 IADD3 R31, P3, P4, R21, R8, R0 ;  /* 0x00000008151fa210 */ /* 0x000fe20007c7e000 */
[----:B------:R-:W-:Y:S01]  /*0680*/  LDS R12, [R6+0x300] ;  /* 0x00030000060c7984 */ /* 0x000fe20000000800 */
[----:B------:R-:W-:Y:S02]  /*0690*/  FFMA R8, R30, R13, R11 ;  /* 0x0000000d1e087223 */ /* 0x000fe4000000000b */
[----:B------:R-:W-:Y:S02]  /*06a0*/  @!P2 IADD3.X R10, PT, PT, RZ, RZ, RZ, P3, P4 ;  /* 0x000000ffff0aa210 */ /* 0x000fe40001fe84ff */
[----:B------:R-:W-:Y:S01]  /*06b0*/  IADD3 R11, PT, PT, R4, 0x10, RZ ;  /* 0x00000010040b7810 */ /* 0x000fe20007ffe0ff */
[----:B---3--:R-:W-:Y:S01]  /*06c0*/  FFMA R9, R9, R14, R8 ;  /* 0x0000000e09097223 */ /* 0x008fe20000000008 */
[----:B------:R-:W-:Y:S02]  /*06d0*/  @!P2 LEA R30, P3, R31, R28, 0x2 ;  /* 0x0000001c1f1ea211 */ /* 0x000fe400078610ff */
[----:B------:R-:W-:Y:S01]  /*06e0*/  ISETP.GE.OR P0, PT, R11, UR8, P0 ;  /* 0x000000080b007c0c */ /* 0x000fe20008706670 */
[----:B------:R-:W-:Y:S01]  /*06f0*/  FFMA R15, R32, R15, R9 ;  /* 0x0000000f200f7223 */ /* 0x000fe20000000009 */
[----:B------:R-:W-:-:S02]  /*0700*/  @!P2 LEA.HI.X R31, R31, R29, R10, 0x2, P3 ;  /* 0x0000001d1f1fa211 */ /* 0x000fc400018f140a */
[----:B------:R-:W0:Y:S01]  /*0710*/  LDS.128 R8, [R19+0x30] ;  /* 0x0000300013087984 */ /* 0x000e220000000c00 */
[----:B------:R-:W-:Y:S01]  /*0720*/  MOV R13, RZ ;  /* 0x000000ff000d7202 */ /* 0x000fe20000000f00 */
[----:B------:R-:W-:Y:S01]  /*0730*/  BAR.SYNC.DEFER_BLOCKING 0x0 ;  /* 0x0000000000007b1d */ /* 0x000fe20000010000 */
[----:B------:R-:W-:-:S06]  /*0740*/  MOV R14, RZ ;  /* 0x000000ff000e7202 */ /* 0x000fcc0000000f00 */
[----:B------:R-:W-:Y:S01]  /*0750*/  @!P0 IMAD.WIDE R32, R18, 0x4, R26 ;  /* 0x0000000412208825 */ /* 0x000fe200078e021a */
[----:B------:R-:W2:Y:S04]  /*0760*/  @!P2 LDG.E R13, desc[UR10][R30.64+0x40] ;  /* 0x0000400a1e0da981 */ /* 0x000ea8000c1e1900 */
[----:B------:R-:W3:Y:S01]  /*0770*/  @!P0 LDG.E R14, desc[UR10][R32.64] ;  /* 0x0000000a200e8981 */ /* 0x000ee2000c1e1900 */
[----:B0-----:R-:W-:-:S04]  /*0780*/  FFMA R8, R8, R12, R15 ;  /* 0x0000000c08087223 */ /* 0x001fc8000000000f */
[----:B------:R-:W-:-:S04]  /*0790*/  FFMA R8, R37, R9, R8 ;  /* 0x0000000925087223 */ /* 0x000fc80000000008 */
[----:B------:R-:W-:-:S04]  /*07a0*/  FFMA R35, R35, R10, R8 ;  /* 0x0000000a23237223 */ /* 0x000fc80000000008 */
[----:B------:R-:W-:Y:S01]  /*07b0*/  FFMA R35, R34, R11, R35 ;  /* 0x0000000b22237223 */ /* 0x000fe20000000023 */
[----:B------:R-:W-:-:S04]  /*07c0*/  UIADD3 UR5, UPT, UPT, UR5, 0x2, URZ ;  /* 0x0000000205057890 */ /* 0x000fc8000fffe0ff */
[----:B------:R-:W-:Y:S01]  /*07d0*/  UISETP.NE.AND UP0, UPT, UR5, URZ, UPT ;  /* 0x000000ff0500728c */ /* 0x000fe2000bf05270 */
[C---:B------:R-:W-:Y:S02]  /*07e0*/  LEA R18, R5.reuse, R18, 0x5 ;  /* 0x0000001205127211 */ /* 0x040fe400078e28ff */
[----:B------:R-:W-:Y:S02]  /*07f0*/  LEA R16, R5, R16, 0x5 ;  /* 0x0000001005107211 */ /* 0x000fe400078e28ff */
[----:B------:R-:W-:Y:S02]  /*0800*/  IADD3 R2, PT, PT, R2, 0x20, RZ ;  /* 0x0000002002027810 */ /* 0x000fe40007ffe0ff */
[----:B------:R-:W-:Y:S02]  /*0810*/  IADD3 R3, PT, PT, R3, 0x20, RZ ;  /* 0x0000002003037810 */ /* 0x000fe40007ffe0ff */
[----:B------:R-:W-:Y:S02]  /*0820*/  IADD3 R7, PT, PT, R7, 0x20, RZ ;  /* 0x0000002007077810 */ /* 0x000fe40007ffe0ff */
[----:B------:R-:W-:Y:S01]  /*0830*/  IADD3 R4, PT, PT, R4, 0x20, RZ ;  /* 0x0000002004047810 */ /* 0x000fe20007ffe0ff */
        /* <DEDUP_REMOVED lines=8> */
[----:B------:R-:W-:Y:S04]  /*08c0*/  LDS.128 R8, [R19+0x10] ;  /* 0x0000100013087984 */ /* 0x000fe80000000c00 */
[----:B------:R-:W-:Y:S04]  /*08d0*/  LDS R22, [R6+0x140] ;  /* 0x0001400006167984 */ /* 0x000fe80000000800 */
[----:B------:R-:W-:Y:S04]  /*08e0*/  LDS R32, [R6+0x1c0] ;  /* 0x0001c00006207984 */ /* 0x000fe80000000800 */
[----:B------:R-:W-:Y:S01]  /*08f0*/  LDS R37, [R6+0x200] ;  /* 0x0002000006257984 */ /* 0x000fe20000000800 */
[----:B0-----:R-:W-:-:S03]  /*0900*/  FFMA R35, R12, R33, R35 ;  /* 0x000000210c237223 */ /* 0x001fc60000000023 */
[----:B------:R-:W0:Y:S01]  /*0910*/  LDS R33, [R6+0x100] ;  /* 0x0001000006217984 */ /* 0x000e220000000800 */
[----:B-1----:R-:W-:-:S03]  /*0920*/  FFMA R36, R36, R13, R35 ;  /* 0x0000000d24247223 */ /* 0x002fc60000000023 */
[----:B------:R-:W1:Y:S01]  /*0930*/  LDS R35, [R6+0x180] ;  /* 0x0001800006237984 */ /* 0x000e620000000800 */
[----:B--2---:R-:W-:-:S04]  /*0940*/  FFMA R31, R31, R14, R36 ;  /* 0x0000000e1f1f7223 */ /* 0x004fc80000000024 */
[----:B---3--:R-:W-:Y:S02]  /*0950*/  FFMA R31, R30, R15, R31 ;  /* 0x0000000f1e1f7223 */ /* 0x008fe4000000001f */
[----:B------:R-:W2:Y:S04]  /*0960*/  LDS.128 R12, [R19+0x20] ;  /* 0x00002000130c7984 */ /* 0x000ea80000000c00 */
[----:B------:R-:W-:Y:S01]  /*0970*/  LDS R30, [R6+0x2c0] ;  /* 0x0002c000061e7984 */ /* 0x000fe20000000800 */
[----:B0-----:R-:W-:-:S03]  /*0980*/  FFMA R31, R8, R33, R31 ;  /* 0x00000021081f7223 */ /* 0x001fc6000000001f */
[----:B------:R-:W-:Y:S01]  /*0990*/  LDS R33, [R6+0x380] ;  /* 0x0003800006217984 */ /* 0x000fe20000000800 */
[----:B------:R-:W-:-:S03]  /*09a0*/  FFMA R8, R22, R9, R31 ;  /* 0x0000000916087223 */ /* 0x000fc6000000001f */
[----:B------:R-:W0:Y:S01]  /*09b0*/  LDS R22, [R6+0x240] ;  /* 0x0002400006167984 */ /* 0x000e220000000800 */
[----:B-1----:R-:W-:-:S03]  /*09c0*/  FFMA R35, R35, R10, R8 ;  /* 0x0000000a23237223 */ /* 0x002fc60000000008 */
[----:B------:R-:W1:Y:S01]  /*09d0*/  LDS R31, [R6+0x280] ;  /* 0x00028000061f7984 */ /* 0x000e620000000800 */
[----:B------:R-:W-:-:S03]  /*09e0*/  FFMA R11, R32, R11, R35 ;  /* 0x0000000b200b7223 */ /* 0x000fc60000000023 */
[----:B------:R-:W-:Y:S01]  /*09f0*/  LDS R35, [R6+0x300] ;  /* 0x0003000006237984 */ /* 0x000fe20000000800 */
[----:B--2---:R-:W-:-:S03]  /*0a00*/  FFMA R37, R12, R37, R11 ;  /* 0x000000250c257223 */ /* 0x004fc6000000000b */
[----:B------:R-:W2:Y:S04]  /*0a10*/  LDS.128 R8, [R19+0x30] ;  /* 0x0000300013087984 */ /* 0x000ea80000000c00 */
[----:B------:R-:W3:Y:S04]  /*0a20*/  LDS R12, [R6+0x340] ;  /* 0x00034000060c7984 */ /* 0x000ee80000000800 */
[----:B------:R-:W4:Y:S01]  /*0a30*/  LDS R32, [R6+0x3c0] ;  /* 0x0003c00006207984 */ /* 0x000f220000000800 */
[----:B0-----:R-:W-:-:S04]  /*0a40*/  FFMA R22, R22, R13, R37 ;  /* 0x0000000d16167223 */ /* 0x001fc80000000025 */
[----:B-1----:R-:W-:-:S04]  /*0a50*/  FFMA R31, R31, R14, R22 ;  /* 0x0000000e1f1f7223 */ /* 0x002fc80000000016 */
[----:B------:R-:W-:-:S04]  /*0a60*/  FFMA R15, R30, R15, R31 ;  /* 0x0000000f1e0f7223 */ /* 0x000fc8000000001f */
[----:B--2---:R-:W-:-:S04]  /*0a70*/  FFMA R15, R8, R35, R15 ;  /* 0x00000023080f7223 */ /* 0x004fc8000000000f */
[----:B---3--:R-:W-:-:S04]  /*0a80*/  FFMA R12, R12, R9, R15 ;  /* 0x000000090c0c7223 */ /* 0x008fc8000000000f */
[----:B------:R-:W-:-:S04]  /*0a90*/  FFMA R33, R33, R10, R12 ;  /* 0x0000000a21217223 */ /* 0x000fc8000000000c */
[----:B----4-:R-:W-:Y:S01]  /*0aa0*/  FFMA R31, R32, R11, R33 ;  /* 0x0000000b201f7223 */ /* 0x010fe20000000021 */
[----:B------:R-:W-:Y:S06]  /*0ab0*/  BAR.SYNC.DEFER_BLOCKING 0x0 ;  /* 0x0000000000007b1d */ /* 0x000fec0000010000 */
[----:B------:R-:W-:Y:S05]  /*0ac0*/  BRA.U UP0, `(.L_x_10) ;  /* 0xfffffff900247547 */ /* 0x000fea000b83ffff */
[----:B------:R-:W-:-:S04]  /*0ad0*/  UIADD3 UR5, UPT, UPT, UR8, 0xf, URZ ;  /* 0x0000000f08057890 */ /* 0x000fc8000fffe0ff */
[----:B------:R-:W-:-:S12]  /*0ae0*/  ULOP3.LUT UR4, UR5, 0x7fffffe0, URZ, 0xc0, !UPT ;  /* 0x7fffffe005047892 */ /* 0x000fd8000f8ec0ff */
.L_x_9:
[----:B------:R-:W-:-:S09]  /*0af0*/  ULOP3.LUT UP0, URZ, UR5, 0x10, URZ, 0xc0, !UPT ;  /* 0x0000001005ff7892 */ /* 0x000fd2000f80c0ff */
[----:B------:R-:W-:Y:S05]  /*0b00*/  BRA.U !UP0, `(.L_x_8) ;  /* 0x0000000108f07547 */ /* 0x000fea000b800000 */
[----:B------:R-:W0:Y:S01]  /*0b10*/  S2R R3, SR_TID.Y ;  /* 0x0000000000037919 */ /* 0x000e220000002200 */
[----:B------:R-:W1:Y:S01]  /*0b20*/  LDCU UR5, c[0x0][0x398] ;  /* 0x00007300ff0577ac */ /* 0x000e620008000800 */
[----:B------:R-:W-:Y:S01]  /*0b30*/  IADD3 R0, PT, PT, R0, UR4, RZ ;  /* 0x0000000400007c10 */ /* 0x000fe2000fffe0ff */
[----:B------:R-:W-:Y:S01]  /*0b40*/  HFMA2 R8, -RZ, RZ, 0, 0 ;  /* 0x00000000ff087431 */ /* 0x000fe200000001ff */
[----:B------:R-:W-:Y:S01]  /*0b50*/  MOV R10, RZ ;  /* 0x000000ff000a7202 */ /* 0x000fe20000000f00 */
[----:B------:R-:W2:Y:S01]  /*0b60*/  LDCU UR7, c[0x0][0x39c] ;  /* 0x00007380ff0777ac */ /* 0x000ea20008000800 */
[----:B------:R-:W-:-:S04]  /*0b70*/  ISETP.GE.AND P0, PT, R0, UR8, PT ;  /* 0x0000000800007c0c */ /* 0x000fc8000bf06270 */
[----:B-1----:R-:W-:Y:S02]  /*0b80*/  ISETP.GE.OR P0, PT, R23, UR5, P0 ;  /* 0x0000000517007c0c */ /* 0x002fe40008706670 */
[----:B0-----:R-:W-:-:S11]  /*0b90*/  IADD3 R3, PT, PT, R3, UR4, RZ ;  /* 0x0000000403037c10 */ /* 0x001fd6000fffe0ff */
[----:B------:R-:W-:Y:S02]  /*0ba0*/  @!P0 IADD3 R21, PT, PT, R21, R0, RZ ;  /* 0x0000000015158210 */ /* 0x000fe40007ffe0ff */
[----:B------:R-:W-:-:S03]  /*0bb0*/  ISETP.GE.AND P1, PT, R3, UR8, PT ;  /* 0x0000000803007c0c */ /* 0x000fc6000bf26270 */
[----:B-----5:R-:W-:Y:S01]  /*0bc0*/  @!P0 IMAD.WIDE.U32 R28, R21, 0x4, R28 ;  /* 0x00000004151c8825 */ /* 0x020fe200078e001c */
[----:B--2---:R-:W-:-:S04]  /*0bd0*/  ISETP.GE.OR P1, PT, R20, UR7, P1 ;  /* 0x0000000714007c0c */ /* 0x004fc80008f26670 */
[----:B------:R-:W2:Y:S09]  /*0be0*/  @!P0 LDG.E R8, desc[UR10][R28.64] ;  /* 0x0000000a1c088981 */ /* 0x000eb2000c1e1900 */
[----:B------:R-:W-:-:S04]  /*0bf0*/  @!P1 IMAD R3, R3, UR7, R20 ;  /* 0x0000000703039c24 */ /* 0x000fc8000f8e0214 */
[----:B------:R-:W-:-:S05]  /*0c00*/  @!P1 IMAD.WIDE R26, R3, 0x4, R26 ;  /* 0x00000004031a9825 */ /* 0x000fca00078e021a */
[----:B------:R-:W3:Y:S01]  /*0c10*/  @!P1 LDG.E R10, desc[UR10][R26.64] ;  /* 0x0000000a1a0a9981 */ /* 0x000ee2000c1e1900 */
[----:B------:R-:W0:Y:S02]  /*0c20*/  S2R R0, SR_TID.X ;  /* 0x0000000000007919 */ /* 0x000e240000002100 */
[C---:B0-----:R-:W-:Y:S02]  /*0c30*/  LEA R9, R0.reuse, R19, 0x2 ;  /* 0x0000001300097211 */ /* 0x041fe400078e10ff */
[----:B------:R-:W-:-:S03]  /*0c40*/  LEA R0, R0, UR6, 0x2 ;  /* 0x0000000600007c11 */ /* 0x000fc6000f8e10ff */
        /* <DEDUP_REMOVED lines=10> */
[----:B------:R-:W4:Y:S04]  /*0cf0*/  LDS R2, [R0+0x140] ;  /* 0x0001400000027984 */ /* 0x000f280000000800 */
[----:B------:R-:W4:Y:S04]  /*0d00*/  LDS R21, [R0+0x180] ;  /* 0x0001800000157984 */ /* 0x000f280000000800 */
[----:B------:R-:W4:Y:S04]  /*0d10*/  LDS R18, [R0+0x1c0] ;  /* 0x0001c00000127984 */ /* 0x000f280000000800 */
[----:B------:R-:W-:Y:S04]  /*0d20*/  LDS R17, [R0+0x200] ;  /* 0x0002000000117984 */ /* 0x000fe80000000800 */
[----:B------:R-:W4:Y:S01]  /*0d30*/  LDS.128 R8, [R19+0x20] ;  /* 0x0000200013087984 */ /* 0x000f220000000c00 */
[----:B0-----:R-:W-:-:S03]  /*0d40*/  FFMA R4, R4, R30, R31 ;  /* 0x0000001e04047223 */ /* 0x001fc6000000001f */
        /* <DEDUP_REMOVED lines=9> */
[----:B------:R-:W4:Y:S01]  /*0de0*/  LDS R6, [R0+0x340] ;  /* 0x0003400000067984 */ /* 0x000f220000000800 */
[----:B------:R-:W-:-:S03]  /*0df0*/  FFMA R2, R2, R13, R3 ;  /* 0x0000000d02027223 */ /* 0x000fc60000000003 */
[----:B------:R-:W4:Y:S04]  /*0e00*/  LDS R12, [R0+0x380] ;  /* 0x00038000000c7984 */ /* 0x000f280000000800 */
[----:B------:R-:W4:Y:S01]  /*0e10*/  LDS R3, [R0+0x3c0] ;  /* 0x0003c00000037984 */ /* 0x000f220000000800 */
[----:B------:R-:W-:-:S04]  /*0e20*/  FFMA R21, R21, R14, R2 ;  /* 0x0000000e15157223 */ /* 0x000fc80000000002 */
[----:B------:R-:W-:-:S04]  /*0e30*/  FFMA R15, R18, R15, R21 ;  /* 0x0000000f120f7223 */ /* 0x000fc80000000015 */
[----:B------:R-:W-:-:S04]  /*0e40*/  FFMA R15, R8, R17, R15 ;  /* 0x00000011080f7223 */ /* 0x000fc8000000000f */
[----:B0-----:R-:W-:-:S04]  /*0e50*/  FFMA R16, R16, R9, R15 ;  /* 0x0000000910107223 */ /* 0x001fc8000000000f */
[----:B-1----:R-:W-:-:S04]  /*0e60*/  FFMA R27, R27, R10, R16 ;  /* 0x0000000a1b1b7223 */ /* 0x002fc80000000010 */
[----:B--2---:R-:W-:-:S04]  /*0e70*/  FFMA R11, R4, R11, R27 ;  /* 0x0000000b040b7223 */ /* 0x004fc8000000001b */
[----:B---3--:R-:W-:-:S04]  /*0e80*/  FFMA R5, R28, R5, R11 ;  /* 0x000000051c057223 */ /* 0x008fc8000000000b */
[----:B----4-:R-:W-:-:S04]  /*0e90*/  FFMA R5, R6, R29, R5 ;  /* 0x0000001d06057223 */ /* 0x010fc80000000005 */
[----:B------:R-:W-:-:S04]  /*0ea0*/  FFMA R12, R12, R30, R5 ;  /* 0x0000001e0c0c7223 */ /* 0x000fc80000000005 */
[----:B------:R-:W-:Y:S01]  /*0eb0*/  FFMA R31, R3, R31, R12 ;  /* 0x0000001f031f7223 */ /* 0x000fe2000000000c */
[----:B------:R-:W-:Y:S06]  /*0ec0*/  BAR.SYNC.DEFER_BLOCKING 0x0 ;  /* 0x0000000000007b1d */ /* 0x000fec0000010000 */
.L_x_8:
[----:B------:R-:W0:Y:S02]  /*0ed0*/  LDCU.64 UR4, c[0x0][0x398] ;  /* 0x00007300ff0477ac */ /* 0x000e240008000a00 */
[----:B0-----:R-:W-:-:S04]  /*0ee0*/  ISETP.GE.AND P0, PT, R20, UR5, PT ;  /* 0x0000000514007c0c */ /* 0x001fc8000bf06270 */
[----:B------:R-:W-:-:S13]  /*0ef0*/  ISETP.GE.OR P0, PT, R23, UR4, P0 ;  /* 0x0000000417007c0c */ /* 0x000fda0008706670 */
[----:B------:R-:W-:Y:S05]  /*0f00*/  @P0 EXIT ;  /* 0x000000000000094d */ /* 0x000fea0003800000 */
[----:B------:R-:W-:-:S04]  /*0f10*/  IMAD R23, R23, UR5, R20 ;  /* 0x0000000517177c24 */ /* 0x000fc8000f8e0214 */
[----:B-----5:R-:W-:-:S05]  /*0f20*/  IMAD.WIDE R24, R23, 0x4, R24 ;  /* 0x0000000417187825 */ /* 0x020fca00078e0218 */
[----:B------:R-:W-:Y:S01]  /*0f30*/  STG.E desc[UR10][R24.64], R31 ;  /* 0x0000001f18007986 */ /* 0x000fe2000c10190a */
[----:B------:R-:W-:Y:S05]  /*0f40*/  EXIT ;  /* 0x000000000000794d */ /* 0x000fea0003800000 */
.L_x_11:
        /* <DEDUP_REMOVED lines=11> */
.L_x_24:


//--------------------- .text._Z28batched_gemm_mixed_precisionPK6__halfS1_Pfiiii --------------------------
	.section	.text._Z28batched_gemm_mixed_precisionPK6__halfS1_Pfiiii,"ax",@progbits
	.align	128
        .global         _Z28batched_gemm_mixed_precisionPK6__halfS1_Pfiiii
        .type           _Z28batched_gemm_mixed_precisionPK6__halfS1_Pfiiii,@function
        .size           _Z28batched_gemm_mixed_precisionPK6__halfS1_Pfiiii,(.L_x_25 - _Z28batched_gemm_mixed_precisionPK6__halfS1_Pfiiii)
        .other          _Z28batched_gemm_mixed_precisionPK6__halfS1_Pfiiii,@"STO_CUDA_ENTRY STV_DEFAULT"
_Z28batched_gemm_mixed_precisionPK6__halfS1_Pfiiii:
.text._Z28batched_gemm_mixed_precisionPK6__halfS1_Pfiiii:
[----:B------:R-:W-:Y:S08]  /*0000*/  LDC R1, c[0x0][0x37c] ;  /* 0x0000df00ff017b82 */ /* 0x000ff00000000800 */
[----:B------:R-:W0:Y:S08]  /*0010*/  S2UR UR9, SR_CTAID.Z ;  /* 0x00000000000979c3 */ /* 0x000e300000002700 */
[----:B------:R-:W0:Y:S02]  /*0020*/  LDC R0, c[0x0][0x3a4] ;  /* 0x0000e900ff007b82 */ /* 0x000e240000000800 */
[----:B0-----:R-:W-:-:S13]  /*0030*/  ISETP.LE.AND P0, PT, R0, UR9, PT ;  /* 0x0000000900007c0c */ /* 0x001fda000bf03270 */
[----:B------:R-:W-:Y:S05]  /*0040*/  @P0 EXIT ;  /* 0x000000000000094d */ /* 0x000fea0003800000 */
[----:B------:R-:W0:Y:S01]  /*0050*/  LDC R13, c[0x0][0x3a0] ;  /* 0x0000e800ff0d7b82 */ /* 0x000e220000000800 */
[----:B------:R-:W1:Y:S01]  /*0060*/  S2R R7, SR_TID.Y ;  /* 0x0000000000077919 */ /* 0x000e620000002200 */
[----:B------:R-:W2:Y:S01]  /*0070*/  LDCU.64 UR4, c[0x0][0x398] ;  /* 0x00007300ff0477ac */ /* 0x000ea20008000a00 */
[----:B------:R-:W-:Y:S01]  /*0080*/  HFMA2 R22, -RZ, RZ, 0, 0 ;  /* 0x00000000ff167431 */ /* 0x000fe200000001ff */
[----:B------:R-:W1:Y:S01]  /*0090*/  S2R R2, SR_CTAID.Y ;  /* 0x0000000000027919 */ /* 0x000e620000002600 */
[----:B------:R-:W3:Y:S01]  /*00a0*/  LDCU.64 UR10, c[0x0][0x358] ;  /* 0x00006b00ff0a77ac */ /* 0x000ee20008000a00 */
[----:B------:R-:W4:Y:S01]  /*00b0*/  S2R R0, SR_TID.X ;  /* 0x0000000000007919 */ /* 0x000f220000002100 */
[----:B------:R-:W4:Y:S01]  /*00c0*/  S2R R4, SR_CTAID.X ;  /* 0x0000000000047919 */ /* 0x000f220000002500 */
[----:B--2---:R-:W-:Y:S01]  /*00d0*/  UIMAD UR8, UR9, UR4, URZ ;  /* 0x00000004090872a4 */ /* 0x004fe2000f8e02ff */
[----:B0-----:R-:W-:Y:S02]  /*00e0*/  ISETP.GE.AND P0, PT, R13, 0x1, PT ;  /* 0x000000010d00780c */ /* 0x001fe40003f06270 */
[----:B-1----:R-:W-:-:S02]  /*00f0*/  LEA R3, R2, R7, 0x4 ;  /* 0x0000000702037211 */ /* 0x002fc400078e20ff */
[----:B------:R-:W-:Y:S02]  /*0100*/  MOV R2, UR5 ;  /* 0x0000000500027c02 */ /* 0x000fe40008000f00 */
[----:B----4-:R-:W-:-:S07]  /*0110*/  LEA R5, R4, R0, 0x4 ;  /* 0x0000000004057211 */ /* 0x010fce00078e20ff */
[----:B---3--:R-:W-:Y:S05]  /*0120*/  @!P0 BRA `(.L_x_12) ;  /* 0x0000000400e88947 */ /* 0x008fea0003800000 */
[----:B------:R-:W0:Y:S01]  /*0130*/  S2UR UR6, SR_CgaCtaId ;  /* 0x00000000000679c3 */ /* 0x000e220000008800 */
[----:B------:R-:W-:Y:S01]  /*0140*/  UMOV UR4, 0x400 ;  /* 0x0000040000047882 */ /* 0x000fe20000000000 */
[----:B------:R-:W-:Y:S01]  /*0150*/  IMAD R19, R7, R2, R0 ;  /* 0x0000000207137224 */ /* 0x000fe200078e0200 */
[----:B------:R-:W-:Y:S01]  /*0160*/  UIADD3 UR5, UPT, UPT, UR4, 0x200, URZ ;  /* 0x0000020004057890 */ /* 0x000fe2000fffe0ff */
[----:B------:R-:W-:Y:S01]  /*0170*/  IMAD R10, R2, UR9, RZ ;  /* 0x00000009020a7c24 */ /* 0x000fe2000f8e02ff */
[C---:B------:R-:W-:Y:S01]  /*0180*/  IADD3 R2, PT, PT, R13.reuse, 0xf, RZ ;  /* 0x0000000f0d027810 */ /* 0x040fe20007ffe0ff */
[----:B------:R-:W-:Y:S01]  /*0190*/  IMAD R9, R13, UR8, RZ ;  /* 0x000000080d097c24 */ /* 0x000fe2000f8e02ff */
[----:B------:R-:W-:Y:S01]  /*01a0*/  LEA R19, R4, R19, 0x4 ;  /* 0x0000001304137211 */ /* 0x000fe200078e20ff */
[----:B------:R-:W1:Y:S01]  /*01b0*/  LDC R6, c[0x0][0x39c] ;  /* 0x0000e700ff067b82 */ /* 0x000e620000000800 */
[----:B------:R-:W-:Y:S01]  /*01c0*/  SHF.R.U32.HI R2, RZ, 0x4, R2 ;  /* 0x00000004ff027819 */ /* 0x000fe20000011602 */
[-C--:B------:R-:W-:Y:S01]  /*01d0*/  IMAD R10, R10, R13.reuse, RZ ;  /* 0x0000000d0a0a7224 */ /* 0x080fe200078e02ff */
[----:B------:R-:W-:Y:S01]  /*01e0*/  MOV R22, RZ ;  /* 0x000000ff00167202 */ /* 0x000fe20000000f00 */
[----:B------:R-:W-:Y:S01]  /*01f0*/  IMAD R4, R3, R13, R0 ;  /* 0x0000000d03047224 */ /* 0x000fe200078e0200 */
[----:B------:R-:W-:Y:S01]  /*0200*/  IADD3 R21, PT, PT, -R2, RZ, RZ ;  /* 0x000000ff02157210 */ /* 0x000fe20007ffe1ff */
[----:B------:R-:W2:Y:S01]  /*0210*/  LDCU UR12, c[0x0][0x3a0] ;  /* 0x00007400ff0c77ac */ /* 0x000ea20008000800 */
[----:B------:R-:W3:Y:S01]  /*0220*/  LDCU UR7, c[0x0][0x398] ;  /* 0x00007300ff0777ac */ /* 0x000ee20008000800 */
[----:B0-----:R-:W-:-:S02]  /*0230*/  ULEA UR4, UR6, UR4, 0x18 ;  /* 0x0000000406047291 */ /* 0x001fc4000f8ec0ff */
[----:B------:R-:W-:-:S04]  /*0240*/  ULEA UR5, UR6, UR5, 0x18 ;  /* 0x0000000506057291 */ /* 0x000fc8000f8ec0ff */
[C---:B------:R-:W-:Y:S02]  /*0250*/  LEA R11, R7.reuse, UR4, 0x5 ;  /* 0x00000004070b7c11 */ /* 0x040fe4000f8e28ff */
[C---:B------:R-:W-:Y:S02]  /*0260*/  LEA R18, R0.reuse, UR5, 0x1 ;  /* 0x0000000500127c11 */ /* 0x040fe4000f8e08ff */
[----:B------:R-:W-:Y:S02]  /*0270*/  LEA R20, R0, R11, 0x1 ;  /* 0x0000000b00147211 */ /* 0x000fe400078e08ff */
[----:B--23--:R-:W-:-:S07]  /*0280*/  LEA R8, R7, R18, 0x5 ;  /* 0x0000001207087211 */ /* 0x00cfce00078e28ff */
.L_x_13:
[----:B------:R-:W-:Y:S01]  /*0290*/  ISETP.GE.AND P0, PT, R0, UR12, PT ;  /* 0x0000000c00007c0c */ /* 0x000fe2000bf06270 */
[----:B------:R-:W-:Y:S01]  /*02a0*/  UMOV UR4, UR7 ;  /* 0x0000000700047c82 */ /* 0x000fe20008000000 */
[----:B------:R-:W-:Y:S02]  /*02b0*/  ISETP.GE.AND P1, PT, R7, UR12, PT ;  /* 0x0000000c07007c0c */ /* 0x000fe4000bf26270 */
[----:B-1----:R-:W-:Y:S02]  /*02c0*/  MOV R2, R6 ;  /* 0x0000000600027202 */ /* 0x002fe40000000f00 */
[----:B------:R-:W-:Y:S02]  /*02d0*/  ISETP.GE.OR P0, PT, R3, UR4, P0 ;  /* 0x0000000403007c0c */ /* 0x000fe40008706670 */
[----:B------:R-:W-:-:S11]  /*02e0*/  ISETP.GE.OR P1, PT, R5, R2, P1 ;  /* 0x000000020500720c */ /* 0x000fd60000f26670 */
[----:B------:R-:W0:Y:S01]  /*02f0*/  @!P0 LDC.64 R12, c[0x0][0x380] ;  /* 0x0000e000ff0c8b82 */ /* 0x000e220000000a00 */
[C---:B------:R-:W-:Y:S02]  /*0300*/  @!P0 IADD3 R23, P2, PT, R9.reuse, R4, RZ ;  /* 0x0000000409178210 */ /* 0x040fe40007f5e0ff */
[----:B------:R-:W-:Y:S02]  /*0310*/  @!P1 SHF.R.S32.HI R17, RZ, 0x1f, R19 ;  /* 0x0000001fff119819 */ /* 0x000fe40000011413 */
[C---:B------:R-:W-:Y:S02]  /*0320*/  @!P1 IADD3 R16, P3, PT, R10.reuse, R19, RZ ;  /* 0x000000130a109210 */ /* 0x040fe40007f7e0ff */
[----:B------:R-:W-:Y:S01]  /*0330*/  @!P0 LEA.HI.X.SX32 R24, R9, RZ, 0x1, P2 ;  /* 0x000000ff09188211 */ /* 0x000fe200010f0eff */
[----:B------:R-:W1:Y:S01]  /*0340*/  @!P1 LDC.64 R14, c[0x0][0x388] ;  /* 0x0000e200ff0e9b82 */ /* 0x000e620000000a00 */
[----:B------:R-:W-:Y:S02]  /*0350*/  @!P1 LEA.HI.X.SX32 R17, R10, R17, 0x1, P3 ;  /* 0x000000110a119211 */ /* 0x000fe400018f0eff */
[----:B0-----:R-:W-:-:S04]  /*0360*/  @!P0 LEA R12, P2, R23, R12, 0x1 ;  /* 0x0000000c170c8211 */ /* 0x001fc800078408ff */
[----:B------:R-:W-:Y:S02]  /*0370*/  @!P0 LEA.HI.X R13, R23, R13, R24, 0x1, P2 ;  /* 0x0000000d170d8211 */ /* 0x000fe400010f0c18 */
[----:B-1----:R-:W-:-:S03]  /*0380*/  @!P1 LEA R14, P3, R16, R14, 0x1 ;  /* 0x0000000e100e9211 */ /* 0x002fc600078608ff */
[----:B------:R-:W2:Y:S01]  /*0390*/  @!P0 LDG.E.U16.CONSTANT R27, desc[UR10][R12.64] ;  /* 0x0000000a0c1b8981 */ /* 0x000ea2000c1e9500 */
[----:B------:R-:W-:-:S05]  /*03a0*/  @!P1 LEA.HI.X R15, R16, R15, R17, 0x1, P3 ;  /* 0x0000000f100f9211 */ /* 0x000fca00018f0c11 */
[----:B------:R-:W3:Y:S01]  /*03b0*/  @!P1 LDG.E.U16.CONSTANT R29, desc[UR10][R14.64] ;  /* 0x0000000a0e1d9981 */ /* 0x000ee2000c1e9500 */
[----:B------:R-:W-:Y:S02]  /*03c0*/  IADD3 R21, PT, PT, R21, 0x1, RZ ;  /* 0x0000000115157810 */ /* 0x000fe40007ffe0ff */
[----:B------:R-:W-:Y:S02]  /*03d0*/  IADD3 R0, PT, PT, R0, 0x10, RZ ;  /* 0x0000001000007810 */ /* 0x000fe40007ffe0ff */
[----:B------:R-:W-:Y:S02]  /*03e0*/  IADD3 R7, PT, PT, R7, 0x10, RZ ;  /* 0x0000001007077810 */ /* 0x000fe40007ffe0ff */
[----:B------:R-:W-:Y:S02]  /*03f0*/  IADD3 R4, PT, PT, R4, 0x10, RZ ;  /* 0x0000001004047810 */ /* 0x000fe40007ffe0ff */
[----:B------:R-:W-:Y:S02]  /*0400*/  LEA R19, R2, R19, 0x4 ;  /* 0x0000001302137211 */ /* 0x000fe400078e20ff */
[----:B------:R-:W-:-:S02]  /*0410*/  @P0 PRMT R27, RZ, 0x7610, R27 ;  /* 0x00007610ff1b0816 */ /* 0x000fc4000000001b */
[----:B------:R-:W-:-:S03]  /*0420*/  @P1 PRMT R29, RZ, 0x7610, R29 ;  /* 0x00007610ff1d1816 */ /* 0x000fc6000000001d */
[----:B--2---:R-:W-:Y:S04]  /*0430*/  STS.U16 [R20], R27 ;  /* 0x0000001b14007388 */ /* 0x004fe80000000400 */
[----:B---3--:R-:W-:Y:S01]  /*0440*/  STS.U16 [R8], R29 ;  /* 0x0000001d08007388 */ /* 0x008fe20000000400 */
[----:B------:R-:W-:Y:S06]  /*0450*/  BAR.SYNC.DEFER_BLOCKING 0x0 ;  /* 0x0000000000007b1d */ /* 0x000fec0000010000 */
[----:B------:R-:W0:Y:S04]  /*0460*/  LDS.U16 R26, [R18] ;  /* 0x00000000121a7984 */ /* 0x000e280000000400 */
[----:B------:R-:W1:Y:S04]  /*0470*/  LDS.64 R16, [R11] ;  /* 0x000000000b107984 */ /* 0x000e680000000a00 */
[----:B------:R-:W2:Y:S04]  /*0480*/  LDS.U16 R28, [R18+0x20] ;  /* 0x00002000121c7984 */ /* 0x000ea80000000400 */
[----:B------:R-:W3:Y:S04]  /*0490*/  LDS.U16 R25, [R18+0x40] ;  /* 0x0000400012197984 */ /* 0x000ee80000000400 */
[----:B------:R-:W4:Y:S04]  /*04a0*/  LDS.U16 R24, [R18+0x60] ;  /* 0x0000600012187984 */ /* 0x000f280000000400 */
[----:B------:R-:W5:Y:S04]  /*04b0*/  LDS.U16 R23, [R18+0x80] ;  /* 0x0000800012177984 */ /* 0x000f680000000400 */
[----:B------:R-:W5:Y:S01]  /*04c0*/  LDS.64 R12, [R11+0x8] ;  /* 0x000008000b0c7984 */ /* 0x000f620000000a00 */
[----:B0-----:R-:W-:-:S02]  /*04d0*/  HADD2.F32 R26, -RZ, R26.H0_H0 ;  /* 0x2000001aff1a7230 */ /* 0x001fc40000004100 */
[--C-:B-1----:R-:W-:Y:S02]  /*04e0*/  HADD2.F32 R15, -RZ, R16.reuse.H0_H0 ;  /* 0x20000010ff0f7230 */ /* 0x102fe40000004100 */
[----:B------:R-:W-:Y:S02]  /*04f0*/  HADD2.F32 R14, -RZ, R16.H1_H1 ;  /* 0x30000010ff0e7230 */ /* 0x000fe40000004100 */
[----:B--2---:R-:W-:Y:S02]  /*0500*/  HADD2.F32 R28, -RZ, R28.H0_H0 ;  /* 0x2000001cff1c7230 */ /* 0x004fe40000004100 */
[----:B------:R-:W-:Y:S01]  /*0510*/  FFMA R15, R15, R26, R22 ;  /* 0x0000001a0f0f7223 */ /* 0x000fe20000000016 */
[----:B------:R-:W0:Y:S01]  /*0520*/  LDS.U16 R16, [R18+0xa0] ;  /* 0x0000a00012107984 */ /* 0x000e220000000400 */
[----:B---3--:R-:W-:Y:S02]  /*0530*/  HADD2.F32 R25, -RZ, R25.H0_H0 ;  /* 0x20000019ff197230 */ /* 0x008fe40000004100 */
[----:B------:R-:W-:Y:S01]  /*0540*/  FFMA R14, R14, R28, R15 ;  /* 0x0000001c0e0e7223 */ /* 0x000fe2000000000f */
[----:B------:R-:W-:Y:S01]  /*0550*/  HADD2.F32 R15, -RZ, R17.H0_H0 ;  /* 0x20000011ff0f7230 */ /* 0x000fe20000004100 */
[----:B------:R-:W1:Y:S01]  /*0560*/  LDS.U16 R22, [R18+0xc0] ;  /* 0x0000c00012167984 */ /* 0x000e620000000400 */
[----:B----4-:R-:W-:-:S03]  /*0570*/  HADD2.F32 R24, -RZ, R24.H0_H0 ;  /* 0x20000018ff187230 */ /* 0x010fc60000004100 */
[----:B------:R-:W-:Y:S01]  /*0580*/  FFMA R14, R15, R25, R14 ;  /* 0x000000190f0e7223 */ /* 0x000fe2000000000e */
[----:B------:R-:W-:Y:S02]  /*0590*/  HADD2.F32 R15, -RZ, R17.H1_H1 ;  /* 0x30000011ff0f7230 */ /* 0x000fe40000004100 */
[----:B------:R-:W2:Y:S03]  /*05a0*/  LDS.U16 R17, [R18+0xe0] ;  /* 0x0000e00012117984 */ /* 0x000ea60000000400 */
[----:B------:R-:W-:Y:S02]  /*05b0*/  FFMA R25, R15, R24, R14 ;  /* 0x000000180f197223 */ /* 0x000fe4000000000e */
[----:B------:R-:W3:Y:S01]  /*05c0*/  LDS.64 R14, [R11+0x10] ;  /* 0x000010000b0e7984 */ /* 0x000ee20000000a00 */
[----:B-----5:R-:W-:-:S03]  /*05d0*/  HADD2.F32 R23, -RZ, R23.H0_H0 ;  /* 0x20000017ff177230 */ /* 0x020fc60000004100 */
[----:B------:R-:W4:Y:S01]  /*05e0*/  LDS.U16 R24, [R18+0x100] ;  /* 0x0001000012187984 */ /* 0x000f220000000400 */
[----:B------:R-:W-:-:S05]  /*05f0*/  HADD2.F32 R26, -RZ, R12.H0_H0 ;  /* 0x2000000cff1a7230 */ /* 0x000fca0000004100 */
[----:B------:R-:W-:Y:S02]  /*0600*/  FFMA R25, R26, R23, R25 ;  /* 0x000000171a197223 */ /* 0x000fe40000000019 */
[----:B------:R-:W5:Y:S01]  /*0610*/  LDS.U16 R23, [R18+0x120] ;  /* 0x0001200012177984 */ /* 0x000f620000000400 */
[----:B------:R-:W-:Y:S02]  /*0620*/  HADD2.F32 R12, -RZ, R12.H1_H1 ;  /* 0x3000000cff0c7230 */ /* 0x000fe40000004100 */
[----:B0-----:R-:W-:-:S05]  /*0630*/  HADD2.F32 R16, -RZ, R16.H0_H0 ;  /* 0x20000010ff107230 */ /* 0x001fca0000004100 */
[----:B------:R-:W-:Y:S01]  /*0640*/  FFMA R12, R12, R16, R25 ;  /* 0x000000100c0c7223 */ /* 0x000fe20000000019 */
[--C-:B------:R-:W-:Y:S01]  /*0650*/  HADD2.F32 R25, -RZ, R13.reuse.H0_H0 ;  /* 0x2000000dff197230 */ /* 0x100fe20000004100 */
[----:B------:R-:W0:Y:S01]  /*0660*/  LDS.U16 R16, [R18+0x140] ;  /* 0x0001400012107984 */ /* 0x000e220000000400 */
[----:B-1----:R-:W-:Y:S02]  /*0670*/  HADD2.F32 R22, -RZ, R22.H0_H0 ;  /* 0x20000016ff167230 */ /* 0x002fe40000004100 */
[----:B------:R-:W-:Y:S02]  /*0680*/  HADD2.F32 R13, -RZ, R13.H1_H1 ;  /* 0x3000000dff0d7230 */ /* 0x000fe40000004100 */
[----:B--2---:R-:W-:Y:S02]  /*0690*/  HADD2.F32 R17, -RZ, R17.H0_H0 ;  /* 0x20000011ff117230 */ /* 0x004fe40000004100 */
[----:B------:R-:W-:Y:S02]  /*06a0*/  FFMA R12, R25, R22, R12 ;  /* 0x00000016190c7223 */ /* 0x000fe4000000000c */
[----:B------:R-:W-:Y:S02]  /*06b0*/  LDS.U16 R22, [R18+0x180] ;  /* 0x0001800012167984 */ /* 0x000fe40000000400 */
[----:B------:R-:W-:Y:S01]  /*06c0*/  FFMA R12, R13, R17, R12 ;  /* 0x000000110d0c7223 */ /* 0x000fe2000000000c */
[----:B---3--:R-:W-:Y:S01]  /*06d0*/  HADD2.F32 R13, -RZ, R14.H0_H0 ;  /* 0x2000000eff0d7230 */ /* 0x008fe20000004100 */
[----:B------:R-:W1:Y:S01]  /*06e0*/  LDS.U16 R17, [R18+0x160] ;  /* 0x0001600012117984 */ /* 0x000e620000000400 */
[----:B----4-:R-:W-:-:S02]  /*06f0*/  HADD2.F32 R24, -RZ, R24.H0_H0 ;  /* 0x20000018ff187230 */ /* 0x010fc40000004100 */
[----:B------:R-:W-:Y:S02]  /*0700*/  HADD2.F32 R25, -RZ, R14.H1_H1 ;  /* 0x3000000eff197230 */ /* 0x000fe40000004100 */
[----:B------:R-:W-:Y:S01]  /*0710*/  LDS.U16 R14, [R18+0x1a0] ;  /* 0x0001a000120e7984 */ /* 0x000fe20000000400 */
[----:B------:R-:W-:-:S03]  /*0720*/  FFMA R24, R13, R24, R12 ;  /* 0x000000180d187223 */ /* 0x000fc6000000000c */
[----:B------:R-:W2:Y:S01]  /*0730*/  LDS.64 R12, [R11+0x18] ;  /* 0x000018000b0c7984 */ /* 0x000ea20000000a00 */
[----:B-----5:R-:W-:-:S05]  /*0740*/  HADD2.F32 R23, -RZ, R23.H0_H0 ;  /* 0x20000017ff177230 */ /* 0x020fca0000004100 */
[----:B------:R-:W-:Y:S02]  /*0750*/  FFMA R25, R25, R23, R24 ;  /* 0x0000001719197223 */ /* 0x000fe40000000018 */
[----:B------:R-:W3:Y:S04]  /*0760*/  LDS.U16 R24, [R18+0x1c0] ;  /* 0x0001c00012187984 */ /* 0x000ee80000000400 */
[----:B------:R-:W4:Y:S01]  /*0770*/  LDS.U16 R23, [R18+0x1e0] ;  /* 0x0001e00012177984 */ /* 0x000f220000000400 */
[----:B0-----:R-:W-:Y:S02]  /*0780*/  HADD2.F32 R26, -RZ, R16.H0_H0 ;  /* 0x20000010ff1a7230 */ /* 0x001fe40000004100 */
[--C-:B------:R-:W-:Y:S02]  /*0790*/  HADD2.F32 R16, -RZ, R15.reuse.H0_H0 ;  /* 0x2000000fff107230 */ /* 0x100fe40000004100 */
[----:B------:R-:W-:-:S03]  /*07a0*/  HADD2.F32 R15, -RZ, R15.H1_H1 ;  /* 0x3000000fff0f7230 */ /* 0x000fc60000004100 */
[----:B------:R-:W-:Y:S01]  /*07b0*/  FFMA R16, R16, R26, R25 ;  /* 0x0000001a10107223 */ /* 0x000fe20000000019 */
[----:B-1----:R-:W-:Y:S02]  /*07c0*/  HADD2.F32 R17, -RZ, R17.H0_H0 ;  /* 0x20000011ff117230 */ /* 0x002fe40000004100 */
[----:B------:R-:W-:-:S03]  /*07d0*/  HADD2.F32 R22, -RZ, R22.H0_H0 ;  /* 0x20000016ff167230 */ /* 0x000fc60000004100 */
[----:B------:R-:W-:Y:S01]  /*07e0*/  FFMA R15, R15, R17, R16 ;  /* 0x000000110f0f7223 */ /* 0x000fe20000000010 */
[----:B------:R-:W-:Y:S01]  /*07f0*/  BAR.SYNC.DEFER_BLOCKING 0x0 ;  /* 0x0000000000007b1d */ /* 0x000fe20000010000 */
[----:B------:R-:W-:Y:S01]  /*0800*/  ISETP.NE.AND P0, PT, R21, RZ, PT ;  /* 0x000000ff1500720c */ /* 0x000fe20003f05270 */
[--C-:B--2---:R-:W-:Y:S02]  /*0810*/  HADD2.F32 R16, -RZ, R12.reuse.H0_H0 ;  /* 0x2000000cff107230 */ /* 0x104fe40000004100 */
[----:B------:R-:W-:Y:S02]  /*0820*/  HADD2.F32 R12, -RZ, R12.H1_H1 ;  /* 0x3000000cff0c7230 */ /* 0x000fe40000004100 */
[----:B------:R-:W-:Y:S02]  /*0830*/  HADD2.F32 R14, -RZ, R14.H0_H0 ;  /* 0x2000000eff0e7230 */ /* 0x000fe40000004100 */
[----:B------:R-:W-:Y:S01]  /*0840*/  FFMA R15, R16, R22, R15 ;  /* 0x00000016100f7223 */ /* 0x000fe2000000000f */
[----:B------:R-:W-:-:S02]  /*0850*/  HADD2.F32 R17, -RZ, R13.H0_H0 ;  /* 0x2000000dff117230 */ /* 0x000fc40000004100 */
[----:B---3--:R-:W-:Y:S02]  /*0860*/  HADD2.F32 R24, -RZ, R24.H0_H0 ;  /* 0x20000018ff187230 */ /* 0x008fe40000004100 */
[----:B------:R-:W-:Y:S01]  /*0870*/  FFMA R12, R12, R14, R15 ;  /* 0x0000000e0c0c7223 */ /* 0x000fe2000000000f */
[----:B------:R-:W-:Y:S02]  /*0880*/  HADD2.F32 R13, -RZ, R13.H1_H1 ;  /* 0x3000000dff0d7230 */ /* 0x000fe40000004100 */
[----:B----4-:R-:W-:Y:S02]  /*0890*/  HADD2.F32 R23, -RZ, R23.H0_H0 ;  /* 0x20000017ff177230 */ /* 0x010fe40000004100 */
[----:B------:R-:W-:-:S04]  /*08a0*/  FFMA R12, R17, R24, R12 ;  /* 0x00000018110c7223 */ /* 0x000fc8000000000c */
[----:B------:R-:W-:Y:S01]  /*08b0*/  FFMA R22, R13, R23, R12 ;  /* 0x000000170d167223 */ /* 0x000fe2000000000c */
[----:B------:R-:W-:Y:S06]  /*08c0*/  @P0 BRA `(.L_x_13) ;  /* 0xfffffff800700947 */ /* 0x000fec000383ffff */
.L_x_12:
[----:B------:R-:W-:-:S04]  /*08d0*/  ISETP.GE.AND P0, PT, R5, R2, PT ;  /* 0x000000020500720c */ /* 0x000fc80003f06270 */
[----:B------:R-:W-:-:S13]  /*08e0*/  ISETP.GE.OR P0, PT, R3, UR4, P0 ;  /* 0x0000000403007c0c */ /* 0x000fda0008706670 */
[----:B------:R-:W-:Y:S05]  /*08f0*/  @P0 EXIT ;  /* 0x000000000000094d */ /* 0x000fea0003800000 */
[----:B------:R-:W0:Y:S01]  /*0900*/  LDCU.64 UR4, c[0x0][0x390] ;  /* 0x00007200ff0477ac */ /* 0x000e220008000a00 */
[----:B------:R-:W-:Y:S02]  /*0910*/  IMAD R7, R2, UR8, RZ ;  /* 0x0000000802077c24 */ /* 0x000fe4000f8e02ff */
[----:B------:R-:W-:-:S03]  /*0920*/  IMAD R2, R3, R2, R5 ;  /* 0x0000000203027224 */ /* 0x000fc600078e0205 */
[----:B------:R-:W-:Y:S02]  /*0930*/  SHF.R.S32.HI R3, RZ, 0x1f, R7 ;  /* 0x0000001fff037819 */ /* 0x000fe40000011407 */
[----:B------:R-:W-:-:S04]  /*0940*/  IADD3 R7, P0, PT, R2, R7, RZ ;  /* 0x0000000702077210 */ /* 0x000fc80007f1e0ff */
[----:B------:R-:W-:Y:S02]  /*0950*/  LEA.HI.X.SX32 R0, R2, R3, 0x1, P0 ;  /* 0x0000000302007211 */ /* 0x000fe400000f0eff */
[----:B0-----:R-:W-:-:S04]  /*0960*/  LEA R2, P0, R7, UR4, 0x2 ;  /* 0x0000000407027c11 */ /* 0x001fc8000f8010ff */
[----:B------:R-:W-:-:S05]  /*0970*/  LEA.HI.X R3, R7, UR5, R0, 0x2, P0 ;  /* 0x0000000507037c11 */ /* 0x000fca00080f1400 */
[----:B------:R-:W-:Y:S01]  /*0980*/  STG.E desc[UR10][R2.64], R22 ;  /* 0x0000001602007986 */ /* 0x000fe2000c10190a */
[----:B------:R-:W-:Y:S05]  /*0990*/  EXIT ;  /* 0x000000000000794d */ /* 0x000fea0003800000 */
.L_x_14:
        /* <DEDUP_REMOVED lines=14> */
.L_x_25:


//--------------------- .text._Z29batched_gemm_register_blockedPKfS0_Pfiiii --------------------------
	.section	.text._Z29batched_gemm_register_blockedPKfS0_Pfiiii,"ax",@progbits
	.align	128
        .global         _Z29batched_gemm_register_blockedPKfS0_Pfiiii
        .type           _Z29batched_gemm_register_blockedPKfS0_Pfiiii,@function
        .size           _Z29batched_gemm_register_blockedPKfS0_Pfiiii,(.L_x_26 - _Z29batched_gemm_register_blockedPKfS0_Pfiiii)
        .other          _Z29batched_gemm_register_blockedPKfS0_Pfiiii,@"STO_CUDA_ENTRY STV_DEFAULT"
_Z29batched_gemm_register_blockedPKfS0_Pfiiii:
.text._Z29batched_gemm_register_blockedPKfS0_Pfiiii:
        /* <DEDUP_REMOVED lines=14> */
[----:B------:R-:W-:Y:S01]  /*00e0*/  HFMA2 R47, -RZ, RZ, 0, 0 ;  /* 0x00000000ff2f7431 */ /* 0x000fe200000001ff */
[----:B------:R-:W-:Y:S01]  /*00f0*/  MOV R49, RZ ;  /* 0x000000ff00317202 */ /* 0x000fe20000000f00 */
[----:B------:R-:W-:Y:S01]  /*0100*/  HFMA2 R41, -RZ, RZ, 0, 0 ;  /* 0x00000000ff297431 */ /* 0x000fe200000001ff */
[----:B------:R-:W3:Y:S01]  /*0110*/  S2R R0, SR_CTAID.X ;  /* 0x0000000000007919 */ /* 0x000ee20000002500 */
[----:B------:R-:W-:-:S02]  /*0120*/  CS2R R22, SRZ ;  /* 0x0000000000167805 */ /* 0x000fc4000001ff00 */
[----:B------:R-:W-:Y:S02]  /*0130*/  MOV R38, RZ ;  /* 0x000000ff00267202 */ /* 0x000fe40000000f00 */
[----:B------:R-:W-:Y:S02]  /*0140*/  CS2R R20, SRZ ;  /* 0x0000000000147805 */ /* 0x000fe4000001ff00 */
[----:B------:R-:W-:Y:S02]  /*0150*/  CS2R R16, SRZ ;  /* 0x0000000000107805 */ /* 0x000fe4000001ff00 */
[----:B------:R-:W-:Y:S01]  /*0160*/  MOV R53, RZ ;  /* 0x000000ff00357202 */ /* 0x000fe20000000f00 */
        /* <DEDUP_REMOVED lines=23> */
[-C--:B------:R-:W-:Y:S02]  /*02e0*/  LEA R4, R5, R0.reuse, 0x4 ;  /* 0x0000000005047211 */ /* 0x080fe400078e20ff */
[----:B------:R-:W-:Y:S01]  /*02f0*/  IADD3 R3, PT, PT, R37, R0, RZ ;  /* 0x0000000025037210 */ /* 0x000fe20007ffe0ff */
[----:B------:R-:W2:Y:S01]  /*0300*/  LDCU UR10, c[0x0][0x398] ;  /* 0x00007300ff0a77ac */ /* 0x000ea20008000800 */
[-C--:B------:R-:W-:Y:S02]  /*0310*/  LEA R32, R5, R6.reuse, 0x4 ;  /* 0x0000000605207211 */ /* 0x080fe400078e20ff */
        /* <DEDUP_REMOVED lines=13> */
.L_x_16:
[----:B------:R-:W-:Y:S01]  /*03f0*/  ISETP.GE.AND P0, PT, R37, UR13, PT ;  /* 0x0000000d25007c0c */ /* 0x000fe2000bf06270 */
[----:B------:R-:W-:Y:S01]  /*0400*/  USHF.R.S32.HI UR7, URZ, 0x1f, UR4 ;  /* 0x0000001fff077899 */ /* 0x000fe20008011404 */
[C---:B------:R-:W-:Y:S01]  /*0410*/  IADD3 R8, PT, PT, R36.reuse, 0x10, RZ ;  /* 0x0000001024087810 */ /* 0x040fe20007ffe0ff */
[----:B------:R-:W-:Y:S01]  /*0420*/  HFMA2 R29, -RZ, RZ, 0, 0 ;  /* 0x00000000ff1d7431 */ /* 0x000fe200000001ff */
[----:B------:R-:W-:Y:S02]  /*0430*/  ISETP.GE.OR P3, PT, R36, UR10, P0 ;  /* 0x0000000a24007c0c */ /* 0x000fe40008766670 */
[----:B------:R-:W-:Y:S02]  /*0440*/  ISETP.GE.OR P5, PT, R8, UR10, P0 ;  /* 0x0000000a08007c0c */ /* 0x000fe400087a6670 */
[----:B------:R-:W-:Y:S02]  /*0450*/  IADD3 R10, PT, PT, R36, 0x20, RZ ;  /* 0x00000020240a7810 */ /* 0x000fe40007ffe0ff */
[----:B------:R-:W-:-:S02]  /*0460*/  MOV R27, RZ ;  /* 0x000000ff001b7202 */ /* 0x000fc40000000f00 */
[----:B------:R-:W-:Y:S02]  /*0470*/  ISETP.GE.OR P2, PT, R10, UR10, P0 ;  /* 0x0000000a0a007c0c */ /* 0x000fe40008746670 */
[----:B------:R-:W-:-:S03]  /*0480*/  IADD3 R10, PT, PT, R36, 0x30, RZ ;  /* 0x00000030240a7810 */ /* 0x000fc60007ffe0ff */
[----:B------:R-:W1:Y:S01]  /*0490*/  @!P3 LDC.64 R8, c[0x0][0x380] ;  /* 0x0000e000ff08bb82 */ /* 0x000e620000000a00 */
[----:B------:R-:W-:Y:S02]  /*04a0*/  @!P3 IADD3 R25, P1, PT, R3, UR4, RZ ;  /* 0x000000040319bc10 */ /* 0x000fe4000ff3e0ff */
[----:B------:R-:W-:Y:S02]  /*04b0*/  ISETP.GE.OR P0, PT, R10, UR10, P0 ;  /* 0x0000000a0a007c0c */ /* 0x000fe40008706670 */
[----:B------:R-:W-:Y:S02]  /*04c0*/  @!P5 IADD3 R14, P4, PT, R4, UR4, RZ ;  /* 0x00000004040edc10 */ /* 0x000fe4000ff9e0ff */
[----:B------:R-:W-:Y:S01]  /*04d0*/  @!P3 IADD3.X R26, PT, PT, RZ, UR7, RZ, P1, !PT ;  /* 0x00000007ff1abc10 */ /* 0x000fe20008ffe4ff */
[----:B------:R-:W2:Y:S01]  /*04e0*/  @!P5 LDC.64 R12, c[0x0][0x380] ;  /* 0x0000e000ff0cdb82 */ /* 0x000ea20000000a00 */
[----:B------:R-:W-:-:S07]  /*04f0*/  @!P5 IADD3.X R15, PT, PT, RZ, UR7, RZ, P4, !PT ;  /* 0x00000007ff0fdc10 */ /* 0x000fce000a7fe4ff */
[----:B------:R-:W3:Y:S01]  /*0500*/  @!P2 LDC.64 R10, c[0x0][0x380] ;  /* 0x0000e000ff0aab82 */ /* 0x000ee20000000a00 */
[----:B-1----:R-:W-:Y:S02]  /*0510*/  @!P3 LEA R30, P1, R25, R8, 0x2 ;  /* 0x00000008191eb211 */ /* 0x002fe400078210ff */
[----:B------:R-:W-:Y:S02]  /*0520*/  IADD3 R8, PT, PT, R39, 0x10, RZ ;  /* 0x0000001027087810 */ /* 0x000fe40007ffe0ff */
[----:B------:R-:W-:Y:S02]  /*0530*/  @!P3 LEA.HI.X R31, R25, R9, R26, 0x2, P1 ;  /* 0x00000009191fb211 */ /* 0x000fe400008f141a */
[----:B------:R-:W-:Y:S02]  /*0540*/  ISETP.GE.AND P1, PT, R35, UR13, PT ;  /* 0x0000000d23007c0c */ /* 0x000fe4000bf26270 */
[C---:B--2---:R-:W-:Y:S01]  /*0550*/  @!P5 LEA R24, P4, R14.reuse, R12, 0x2 ;  /* 0x0000000c0e18d211 */ /* 0x044fe200078810ff */
[----:B------:R1:W2:Y:S03]  /*0560*/  @!P3 LDG.E.CONSTANT R29, desc[UR14][R30.64] ;  /* 0x0000000e1e1db981 */ /* 0x0002a6000c1e9900 */
[----:B------:R-:W-:-:S02]  /*0570*/  @!P5 LEA.HI.X R25, R14, R13, R15, 0x2, P4 ;  /* 0x0000000d0e19d211 */ /* 0x000fc400020f140f */
[----:B0-----:R-:W-:Y:S01]  /*0580*/  ISETP.GE.OR P4, PT, R39, UR11, P1 ;  /* 0x0000000b27007c0c */ /* 0x001fe20008f86670 */
[----:B------:R-:W0:Y:S01]  /*0590*/  @!P0 LDC.64 R12, c[0x0][0x380] ;  /* 0x0000e000ff0c8b82 */ /* 0x000e220000000a00 */
[----:B------:R-:W-:Y:S01]  /*05a0*/  @!P2 IADD3 R26, P6, PT, R7, UR4, RZ ;  /* 0x00000004071aac10 */ /* 0x000fe2000ffde0ff */
[----:B------:R4:W5:Y:S01]  /*05b0*/  @!P5 LDG.E.CONSTANT R27, desc[UR14][R24.64] ;  /* 0x0000000e181bd981 */ /* 0x000962000c1e9900 */
[----:B------:R-:W-:Y:S01]  /*05c0*/  ISETP.GE.OR P3, PT, R8, UR11, P1 ;  /* 0x0000000b08007c0c */ /* 0x000fe20008f66670 */
[----:B-1----:R-:W-:Y:S01]  /*05d0*/  HFMA2 R31, -RZ, RZ, 0, 0 ;  /* 0x00000000ff1f7431 */ /* 0x002fe200000001ff */
[----:B------:R-:W-:Y:S02]  /*05e0*/  IADD3 R15, PT, PT, R39, 0x20, RZ ;  /* 0x00000020270f7810 */ /* 0x000fe40007ffe0ff */
[----:B------:R-:W-:Y:S02]  /*05f0*/  @!P2 IADD3.X R28, PT, PT, RZ, UR7, RZ, P6, !PT ;  /* 0x00000007ff1cac10 */ /* 0x000fe4000b7fe4ff */
[----:B---3--:R-:W-:-:S03]  /*0600*/  @!P2 LEA R14, P6, R26, R10, 0x2 ;  /* 0x0000000a1a0ea211 */ /* 0x008fc600078c10ff */
[----:B------:R-:W1:Y:S01]  /*0610*/  @!P4 LDC.64 R8, c[0x0][0x388] ;  /* 0x0000e200ff08cb82 */ /* 0x000e620000000a00 */
[----:B------:R-:W-:Y:S02]  /*0620*/  IADD3 R10, PT, PT, R39, 0x30, RZ ;  /* 0x00000030270a7810 */ /* 0x000fe40007ffe0ff */
[----:B------:R-:W-:Y:S02]  /*0630*/  ISETP.GE.OR P5, PT, R15, UR11, P1 ;  /* 0x0000000b0f007c0c */ /* 0x000fe40008fa6670 */
[----:B------:R-:W-:Y:S02]  /*0640*/  @!P2 LEA.HI.X R15, R26, R11, R28, 0x2, P6 ;  /* 0x0000000b1a0fa211 */ /* 0x000fe400030f141c */
[----:B------:R-:W-:Y:S02]  /*0650*/  ISETP.GE.OR P1, PT, R10, UR11, P1 ;  /* 0x0000000b0a007c0c */ /* 0x000fe40008f26670 */
[----:B------:R-:W-:Y:S01]  /*0660*/  @!P0 IADD3 R26, P6, PT, R32, UR4, RZ ;  /* 0x00000004201a8c10 */ /* 0x000fe2000ffde0ff */
[----:B------:R-:W3:Y:S01]  /*0670*/  @!P3 LDC.64 R10, c[0x0][0x388] ;  /* 0x0000e200ff0abb82 */ /* 0x000ee20000000a00 */
[----:B------:R0:W5:Y:S02]  /*0680*/  @!P2 LDG.E.CONSTANT R31, desc[UR14][R14.64] ;  /* 0x0000000e0e1fa981 */ /* 0x000164000c1e9900 */
[----:B----4-:R-:W-:-:S02]  /*0690*/  @!P0 IADD3.X R25, PT, PT, RZ, UR7, RZ, P6, !PT ;  /* 0x00000007ff198c10 */ /* 0x010fc4000b7fe4ff */
[----:B0-----:R-:W-:Y:S01]  /*06a0*/  @!P0 LEA R24, P2, R26, R12, 0x2 ;  /* 0x0000000c1a188211 */ /* 0x001fe200078410ff */
[----:B------:R-:W-:-:S03]  /*06b0*/  USHF.R.S32.HI UR7, URZ, 0x1f, UR5 ;  /* 0x0000001fff077899 */ /* 0x000fc60008011405 */
[----:B------:R-:W-:Y:S02]  /*06c0*/  @!P0 LEA.HI.X R25, R26, R13, R25, 0x2, P2 ;  /* 0x0000000d1a198211 */ /* 0x000fe400010f1419 */
[----:B------:R-:W-:Y:S01]  /*06d0*/  MOV R26, RZ ;  /* 0x000000ff001a7202 */ /* 0x000fe20000000f00 */
[----:B------:R-:W0:Y:S01]  /*06e0*/  @!P5 LDC.64 R12, c[0x0][0x388] ;  /* 0x0000e200ff0cdb82 */ /* 0x000e220000000a00 */
[----:B------:R-:W-:-:S04]  /*06f0*/  @!P4 IADD3 R28, P2, PT, R33, UR5, RZ ;  /* 0x00000005211ccc10 */ /* 0x000fc8000ff5e0ff */
[----:B------:R4:W5:Y:S03]  /*0700*/  @!P0 LDG.E.CONSTANT R26, desc[UR14][R24.64] ;  /* 0x0000000e181a8981 */ /* 0x000966000c1e9900 */
[----:B------:R-:W0:Y:S01]  /*0710*/  @!P1 LDC.64 R14, c[0x0][0x388] ;  /* 0x0000e200ff0e9b82 */ /* 0x000e220000000a00 */
[----:B------:R-:W-:Y:S02]  /*0720*/  @!P4 LEA.HI.X.SX32 R44, R33, UR7, 0x1, P2 ;  /* 0x00000007212ccc11 */ /* 0x000fe400090f0eff */
[----:B-1----:R-:W-:-:S04]  /*0730*/  @!P4 LEA R8, P0, R28, R8, 0x2 ;  /* 0x000000081c08c211 */ /* 0x002fc800078010ff */
[----:B------:R-:W-:Y:S01]  /*0740*/  @!P4 LEA.HI.X R9, R28, R9, R44, 0x2, P0 ;  /* 0x000000091c09c211 */ /* 0x000fe200000f142c */
[----:B------:R-:W-:Y:S01]  /*0750*/  HFMA2 R28, -RZ, RZ, 0, 0 ;  /* 0x00000000ff1c7431 */ /* 0x000fe200000001ff */
[----:B------:R-:W-:Y:S02]  /*0760*/  SHF.R.S32.HI R30, RZ, 0x1f, R39 ;  /* 0x0000001fff1e7819 */ /* 0x000fe40000011427 */
[--C-:B------:R-:W-:Y:S02]  /*0770*/  @!P3 SHF.R.S32.HI R40, RZ, 0x1f, R34.reuse ;  /* 0x0000001fff28b819 */ /* 0x100fe40000011422 */
[----:B------:R-:W-:-:S04]  /*0780*/  @!P3 IADD3 R42, P2, P6, R39, UR5, R34 ;  /* 0x00000005272abc10 */ /* 0x000fc8000fe5e022 */
[----:B------:R-:W-:Y:S01]  /*0790*/  @!P3 IADD3.X R40, PT, PT, R30, UR7, R40, P2, P6 ;  /* 0x000000071e28bc10 */ /* 0x000fe200097ec428 */
[----:B------:R1:W5:Y:S01]  /*07a0*/  @!P4 LDG.E.CONSTANT R28, desc[UR14][R8.64] ;  /* 0x0000000e081cc981 */ /* 0x000362000c1e9900 */
[C---:B---3--:R-:W-:Y:S02]  /*07b0*/  @!P3 LEA R10, P0, R42.reuse, R10, 0x2 ;  /* 0x0000000a2a0ab211 */ /* 0x048fe400078010ff */
[----:B----4-:R-:W-:Y:S02]  /*07c0*/  @!P5 SHF.R.S32.HI R25, RZ, 0x1f, R34 ;  /* 0x0000001fff19d819 */ /* 0x010fe40000011422 */
[----:B------:R-:W-:Y:S02]  /*07d0*/  @!P3 LEA.HI.X R11, R42, R11, R40, 0x2, P0 ;  /* 0x0000000b2a0bb211 */ /* 0x000fe400000f1428 */
[--C-:B------:R-:W-:Y:S02]  /*07e0*/  @!P5 IADD3 R24, P4, P6, R39, UR5, R34.reuse ;  /* 0x000000052718dc10 */ /* 0x100fe4000fe9e022 */
[----:B------:R-:W-:-:S02]  /*07f0*/  @!P1 SHF.R.S32.HI R40, RZ, 0x1f, R34 ;  /* 0x0000001fff289819 */ /* 0x000fc40000011422 */
[----:B------:R-:W-:Y:S02]  /*0800*/  @!P1 IADD3 R42, P0, P2, R39, UR5, R34 ;  /* 0x00000005272a9c10 */ /* 0x000fe4000fa1e022 */
[C---:B------:R-:W-:Y:S02]  /*0810*/  @!P5 IADD3.X R25, PT, PT, R30.reuse, UR7, R25, P4, P6 ;  /* 0x000000071e19dc10 */ /* 0x040fe4000a7ec419 */
[----:B------:R-:W-:Y:S02]  /*0820*/  @!P1 IADD3.X R40, PT, PT, R30, UR7, R40, P0, P2 ;  /* 0x000000071e289c10 */ /* 0x000fe400087e4428 */
[----:B0-----:R-:W-:Y:S02]  /*0830*/  @!P5 LEA R12, P4, R24, R12, 0x2 ;  /* 0x0000000c180cd211 */ /* 0x001fe400078810ff */
[----:B------:R-:W-:Y:S02]  /*0840*/  @!P1 LEA R14, P0, R42, R14, 0x2 ;  /* 0x0000000e2a0e9211 */ /* 0x000fe400078010ff */
[----:B-1----:R-:W-:-:S02]  /*0850*/  CS2R R8, SRZ ;  /* 0x0000000000087805 */ /* 0x002fc4000001ff00 */
[----:B------:R-:W-:Y:S02]  /*0860*/  MOV R48, RZ ;  /* 0x000000ff00307202 */ /* 0x000fe40000000f00 */
[----:B------:R-:W-:Y:S02]  /*0870*/  @!P5 LEA.HI.X R13, R24, R13, R25, 0x2, P4 ;  /* 0x0000000d180dd211 */ /* 0x000fe400020f1419 */
[----:B------:R-:W-:Y:S01]  /*0880*/  @!P1 LEA.HI.X R15, R42, R15, R40, 0x2, P0 ;  /* 0x0000000f2a0f9211 */ /* 0x000fe200000f1428 */
[----:B------:R-:W3:Y:S04]  /*0890*/  @!P3 LDG.E.CONSTANT R9, desc[UR14][R10.64+0x40] ;  /* 0x0000400e0a09b981 */ /* 0x000ee8000c1e9900 */
[----:B------:R-:W4:Y:S04]  /*08a0*/  @!P5 LDG.E.CONSTANT R8, desc[UR14][R12.64+0x80] ;  /* 0x0000800e0c08d981 */ /* 0x000f28000c1e9900 */
[----:B------:R-:W4:Y:S04]  /*08b0*/  @!P1 LDG.E.CONSTANT R48, desc[UR14][R14.64+0xc0] ;  /* 0x0000c00e0e309981 */ /* 0x000f28000c1e9900 */
[----:B--2---:R-:W-:Y:S04]  /*08c0*/  STS [R6], R29 ;  /* 0x0000001d06007388 */ /* 0x004fe80000000800 */
[----:B-----5:R-:W-:Y:S04]  /*08d0*/  STS [R6+0x400], R27 ;  /* 0x0004001b06007388 */ /* 0x020fe80000000800 */
[----:B------:R-:W-:Y:S04]  /*08e0*/  STS [R6+0x800], R31 ;  /* 0x0008001f06007388 */ /* 0x000fe80000000800 */
[----:B------:R-:W-:Y:S04]  /*08f0*/  STS [R6+0xc00], R26 ;  /* 0x000c001a06007388 */ /* 0x000fe80000000800 */
[----:B------:R-:W-:Y:S04]  /*0900*/  STS [R0], R28 ;  /* 0x0000001c00007388 */ /* 0x000fe80000000800 */
[----:B---3--:R-:W-:Y:S04]  /*0910*/  STS [R0+0x40], R9 ;  /* 0x0000400900007388 */ /* 0x008fe80000000800 */
[----:B----4-:R-:W-:Y:S04]  /*0920*/  STS [R0+0x80], R8 ;  /* 0x0000800800007388 */ /* 0x010fe80000000800 */
[----:B------:R-:W-:Y:S01]  /*0930*/  STS [R0+0xc0], R48 ;  /* 0x0000c03000007388 */ /* 0x000fe20000000800 */
[----:B------:R-:W-:Y:S06]  /*0940*/  BAR.SYNC.DEFER_BLOCKING 0x0 ;  /* 0x0000000000007b1d */ /* 0x000fec0000010000 */
[----:B------:R-:W-:Y:S04]  /*0950*/  LDS R46, [R5+0x80] ;  /* 0x00008000052e7984 */ /* 0x000fe80000000800 */
[----:B------:R-:W0:Y:S04]  /*0960*/  LDS.128 R24, [R2+0x400] ;  /* 0x0004000002187984 */ /* 0x000e280000000c00 */
[----:B------:R-:W-:Y:S04]  /*0970*/  LDS R44, [R5] ;  /* 0x00000000052c7984 */ /* 0x000fe80000000800 */
[----:B------:R-:W1:Y:S04]  /*0980*/  LDS.128 R28, [R2+0x800] ;  /* 0x00080000021c7984 */ /* 0x000e680000000c00 */
[----:B------:R-:W2:Y:S04]  /*0990*/  LDS R40, [R5+0x40] ;  /* 0x0000400005287984 */ /* 0x000ea80000000800 */
[----:B------:R-:W3:Y:S04]  /*09a0*/  LDS R42, [R5+0xc0] ;  /* 0x0000c000052a7984 */ /* 0x000ee80000000800 */
[----:B------:R-:W4:Y:S04]  /*09b0*/  LDS.128 R12, [R2] ;  /* 0x00000000020c7984 */ /* 0x000f280000000c00 */
[----:B------:R-:W5:Y:S01]  /*09c0*/  LDS.128 R8, [R2+0xc00] ;  /* 0x000c000002087984 */ /* 0x000f620000000c00 */
[----:B0-----:R-:W-:-:S03]  /*09d0*/  FFMA R48, R24, R46, R23 ;  /* 0x0000002e18307223 */ /* 0x001fc60000000017 */
[----:B------:R-:W0:Y:S01]  /*09e0*/  LDS R23, [R5+0x100] ;  /* 0x0001000005177984 */ /* 0x000e220000000800 */
[C---:B-1----:R-:W-:Y:S01]  /*09f0*/  FFMA R50, R28.reuse, R44, R19 ;  /* 0x0000002c1c327223 */ /* 0x042fe20000000013 */
[C---:B------:R-:W-:Y:S02]  /*0a00*/  FFMA R43, R28.reuse, R46, R43 ;  /* 0x0000002e1c2b7223 */ /* 0x040fe4000000002b */
[----:B------:R-:W1:Y:S01]  /*0a10*/  LDS R19, [R5+0x140] ;  /* 0x0001400005137984 */ /* 0x000e620000000800 */
[C---:B--2---:R-:W-:Y:S01]  /*0a20*/  FFMA R52, R28.reuse, R40, R45 ;  /* 0x000000281c347223 */ /* 0x044fe2000000002d */
[----:B---3--:R-:W-:Y:S02]  /*0a30*/  FFMA R51, R28, R42, R51 ;  /* 0x0000002a1c337223 */ /* 0x008fe40000000033 */
[----:B------:R-:W2:Y:S01]  /*0a40*/  LDS R28, [R5+0x180] ;  /* 0x00018000051c7984 */ /* 0x000ea20000000800 */
[-C--:B------:R-:W-:Y:S01]  /*0a50*/  FFMA R22, R24, R44.reuse, R22 ;  /* 0x0000002c18167223 */ /* 0x080fe20000000016 */
[-C--:B----4-:R-:W-:Y:S01]  /*0a60*/  FFMA R16, R12, R44.reuse, R16 ;  /* 0x0000002c0c107223 */ /* 0x090fe20000000010 */
[----:B-----5:R-:W-:-:S02]  /*0a70*/  FFMA R45, R8, R44, R21 ;  /* 0x0000002c082d7223 */ /* 0x020fc40000000015 */
[----:B------:R-:W3:Y:S01]  /*0a80*/  LDS R44, [R5+0x1c0] ;  /* 0x0001c000052c7984 */ /* 0x000ee20000000800 */
[C---:B------:R-:W-:Y:S01]  /*0a90*/  FFMA R18, R12.reuse, R40, R18 ;  /* 0x000000280c127223 */ /* 0x040fe20000000012 */
[C---:B------:R-:W-:Y:S01]  /*0aa0*/  FFMA R20, R12.reuse, R46, R20 ;  /* 0x0000002e0c147223 */ /* 0x040fe20000000014 */
[----:B------:R-:W-:Y:S01]  /*0ab0*/  FFMA R12, R12, R42, R38 ;  /* 0x0000002a0c0c7223 */ /* 0x000fe20000000026 */
[-C--:B------:R-:W-:Y:S01]  /*0ac0*/  FFMA R38, R24, R40.reuse, R47 ;  /* 0x0000002818267223 */ /* 0x080fe2000000002f */
[C---:B------:R-:W-:Y:S01]  /*0ad0*/  FFMA R40, R8.reuse, R40, R41 ;  /* 0x0000002808287223 */ /* 0x040fe20000000029 */
[----:B------:R-:W-:Y:S01]  /*0ae0*/  FFMA R46, R8, R46, R17 ;  /* 0x0000002e082e7223 */ /* 0x000fe20000000011 */
[-C--:B------:R-:W-:Y:S01]  /*0af0*/  FFMA R24, R24, R42.reuse, R49 ;  /* 0x0000002a18187223 */ /* 0x080fe20000000031 */
[----:B------:R-:W-:Y:S01]  /*0b00*/  FFMA R8, R8, R42, R53 ;  /* 0x0000002a08087223 */ /* 0x000fe20000000035 */
[C---:B0-----:R-:W-:Y:S01]  /*0b10*/  FFMA R17, R23.reuse, R13, R16 ;  /* 0x0000000d17117223 */ /* 0x041fe20000000010 */
[C---:B------:R-:W-:Y:S01]  /*0b20*/  FFMA R21, R23.reuse, R25, R22 ;  /* 0x0000001917157223 */ /* 0x040fe20000000016 */
[C---:B------:R-:W-:Y:S01]  /*0b30*/  FFMA R41, R23.reuse, R29, R50 ;  /* 0x0000001d17297223 */ /* 0x040fe20000000032 */
[----:B------:R-:W-:Y:S01]  /*0b40*/  FFMA R23, R23, R9, R45 ;  /* 0x0000000917177223 */ /* 0x000fe2000000002d */
[----:B------:R-:W0:Y:S01]  /*0b50*/  LDS R16, [R5+0x200] ;  /* 0x0002000005107984 */ /* 0x000e220000000800 */
[C---:B-1----:R-:W-:Y:S01]  /*0b60*/  FFMA R45, R19.reuse, R13, R18 ;  /* 0x0000000d132d7223 */ /* 0x042fe20000000012 */
[----:B------:R-:W-:-:S02]  /*0b70*/  FFMA R47, R19, R25, R38 ;  /* 0x00000019132f7223 */ /* 0x000fc40000000026 */
[----:B------:R-:W1:Y:S01]  /*0b80*/  LDS R18, [R5+0x240] ;  /* 0x0002400005127984 */ /* 0x000e620000000800 */
[C---:B------:R-:W-:Y:S01]  /*0b90*/  FFMA R49, R19.reuse, R29, R52 ;  /* 0x0000001d13317223 */ /* 0x040fe20000000034 */
[----:B------:R-:W-:Y:S02]  /*0ba0*/  FFMA R19, R19, R9, R40 ;  /* 0x0000000913137223 */ /* 0x000fe40000000028 */
[----:B------:R-:W4:Y:S01]  /*0bb0*/  LDS R40, [R5+0x2c0] ;  /* 0x0002c00005287984 */ /* 0x000f220000000800 */
[----:B--2---:R-:W-:-:S03]  /*0bc0*/  FFMA R53, R28, R13, R20 ;  /* 0x0000000d1c357223 */ /* 0x004fc60000000014 */
[----:B------:R-:W2:Y:S01]  /*0bd0*/  LDS R20, [R5+0x280] ;  /* 0x0002800005147984 */ /* 0x000ea20000000800 */
[C---:B------:R-:W-:Y:S01]  /*0be0*/  FFMA R48, R28.reuse, R25, R48 ;  /* 0x000000191c307223 */ /* 0x040fe20000000030 */
[C---:B------:R-:W-:Y:S01]  /*0bf0*/  FFMA R43, R28.reuse, R29, R43 ;  /* 0x0000001d1c2b7223 */ /* 0x040fe2000000002b */
[----:B------:R-:W-:Y:S01]  /*0c00*/  FFMA R46, R28, R9, R46 ;  /* 0x000000091c2e7223 */ /* 0x000fe2000000002e */
[----:B------:R-:W5:Y:S01]  /*0c10*/  LDS R38, [R5+0x300] ;  /* 0x0003000005267984 */ /* 0x000f620000000800 */
[----:B---3--:R-:W-:-:S03]  /*0c20*/  FFMA R13, R44, R13, R12 ;  /* 0x0000000d2c0d7223 */ /* 0x008fc6000000000c */
[----:B------:R-:W3:Y:S04]  /*0c30*/  LDS R28, [R5+0x340] ;  /* 0x00034000051c7984 */ /* 0x000ee80000000800 */
[----:B------:R-:W3:Y:S04]  /*0c40*/  LDS R22, [R5+0x380] ;  /* 0x0003800005167984 */ /* 0x000ee80000000800 */
[----:B------:R-:W3:Y:S01]  /*0c50*/  LDS R12, [R5+0x3c0] ;  /* 0x0003c000050c7984 */ /* 0x000ee20000000800 */
[C---:B------:R-:W-:Y:S01]  /*0c60*/  FFMA R25, R44.reuse, R25, R24 ;  /* 0x000000192c197223 */ /* 0x040fe20000000018 */
[C---:B------:R-:W-:Y:S01]  /*0c70*/  FFMA R51, R44.reuse, R29, R51 ;  /* 0x0000001d2c337223 */ /* 0x040fe20000000033 */
[----:B------:R-:W-:Y:S01]  /*0c80*/  FFMA R9, R44, R9, R8 ;  /* 0x000000092c097223 */ /* 0x000fe20000000008 */
[C---:B0-----:R-:W-:Y:S01]  /*0c90*/  FFMA R17, R16.reuse, R14, R17 ;  /* 0x0000000e10117223 */ /* 0x041fe20000000011 */
[C---:B------:R-:W-:Y:S01]  /*0ca0*/  FFMA R8, R16.reuse, R26, R21 ;  /* 0x0000001a10087223 */ /* 0x040fe20000000015 */
[C---:B------:R-:W-:Y:S01]  /*0cb0*/  FFMA R24, R16.reuse, R30, R41 ;  /* 0x0000001e10187223 */ /* 0x040fe20000000029 */
[----:B------:R-:W-:Y:S01]  /*0cc0*/  FFMA R16, R16, R10, R23 ;  /* 0x0000000a10107223 */ /* 0x000fe20000000017 */
[C---:B-1----:R-:W-:Y:S01]  /*0cd0*/  FFMA R45, R18.reuse, R14, R45 ;  /* 0x0000000e122d7223 */ /* 0x042fe2000000002d */
[C---:B------:R-:W-:Y:S01]  /*0ce0*/  FFMA R42, R18.reuse, R26, R47 ;  /* 0x0000001a122a7223 */ /* 0x040fe2000000002f */
[C---:B------:R-:W-:Y:S01]  /*0cf0*/  FFMA R44, R18.reuse, R30, R49 ;  /* 0x0000001e122c7223 */ /* 0x040fe20000000031 */
[----:B------:R-:W-:Y:S01]  /*0d00*/  FFMA R18, R18, R10, R19 ;  /* 0x0000000a12127223 */ /* 0x000fe20000000013 */
[----:B----4-:R-:W-:Y:S01]  /*0d10*/  FFMA R13, R40, R14, R13 ;  /* 0x0000000e280d7223 */ /* 0x010fe2000000000d */
[C---:B--2---:R-:W-:Y:S01]  /*0d20*/  FFMA R48, R20.reuse, R26, R48 ;  /* 0x0000001a14307223 */ /* 0x044fe20000000030 */
[C---:B------:R-:W-:Y:S01]  /*0d30*/  FFMA R50, R20.reuse, R30, R43 ;  /* 0x0000001e14327223 */ /* 0x040fe2000000002b */
[----:B------:R-:W-:Y:S01]  /*0d40*/  FFMA R53, R20, R14, R53 ;  /* 0x0000000e14357223 */ /* 0x000fe20000000035 */
[C---:B------:R-:W-:Y:S01]  /*0d50*/  FFMA R26, R40.reuse, R26, R25 ;  /* 0x0000001a281a7223 */ /* 0x040fe20000000019 */
[----:B------:R-:W-:Y:S01]  /*0d60*/  FFMA R30, R40, R30, R51 ;  /* 0x0000001e281e7223 */ /* 0x000fe20000000033 */
[-C--:B------:R-:W-:Y:S01]  /*0d70*/  FFMA R46, R20, R10.reuse, R46 ;  /* 0x0000000a142e7223 */ /* 0x080fe2000000002e */
[----:B------:R-:W-:Y:S01]  /*0d80*/  FFMA R10, R40, R10, R9 ;  /* 0x0000000a280a7223 */ /* 0x000fe20000000009 */
[C---:B-----5:R-:W-:Y:S01]  /*0d90*/  FFMA R41, R38.reuse, R27, R8 ;  /* 0x0000001b26297223 */ /* 0x060fe20000000008 */
[C---:B------:R-:W-:Y:S01]  /*0da0*/  FFMA R9, R38.reuse, R15, R17 ;  /* 0x0000000f26097223 */ /* 0x040fe20000000011 */
[C---:B------:R-:W-:Y:S01]  /*0db0*/  FFMA R43, R38.reuse, R31, R24 ;  /* 0x0000001f262b7223 */ /* 0x040fe20000000018 */
[----:B------:R-:W-:Y:S01]  /*0dc0*/  FFMA R47, R38, R11, R16 ;  /* 0x0000000b262f7223 */ /* 0x000fe20000000010 */
[C---:B---3--:R-:W-:Y:S01]  /*0dd0*/  FFMA R45, R28.reuse, R15, R45 ;  /* 0x0000000f1c2d7223 */ /* 0x048fe2000000002d */
[C---:B------:R-:W-:Y:S01]  /*0de0*/  FFMA R49, R28.reuse, R27, R42 ;  /* 0x0000001b1c317223 */ /* 0x040fe2000000002a */
[C---:B------:R-:W-:Y:S01]  /*0df0*/  FFMA R51, R28.reuse, R31, R44 ;  /* 0x0000001f1c337223 */ /* 0x040fe2000000002c */
[----:B------:R-:W-:Y:S01]  /*0e00*/  FFMA R8, R28, R11, R18 ;  /* 0x0000000b1c087223 */ /* 0x000fe20000000012 */
[-C--:B------:R-:W-:Y:S01]  /*0e10*/  FFMA R53, R22, R15.reuse, R53 ;  /* 0x0000000f16357223 */ /* 0x080fe20000000035 */
[----:B------:R-:W-:Y:S01]  /*0e20*/  FFMA R13, R12, R15, R13 ;  /* 0x0000000f0c0d7223 */ /* 0x000fe2000000000d */
[C---:B------:R-:W-:Y:S01]  /*0e30*/  FFMA R48, R22.reuse, R27, R48 ;  /* 0x0000001b16307223 */ /* 0x040fe20000000030 */
[C---:B------:R-:W-:Y:S01]  /*0e40*/  FFMA R50, R22.reuse, R31, R50 ;  /* 0x0000001f16327223 */ /* 0x040fe20000000032 */
[----:B------:R-:W-:Y:S01]  /*0e50*/  FFMA R46, R22, R11, R46 ;  /* 0x0000000b162e7223 */ /* 0x000fe2000000002e */
[----:B------:R-:W-:Y:S01]  /*0e60*/  LDS R42, [R5+0x400] ;  /* 0x00040000052a7984 */ /* 0x000fe20000000800 */
[C---:B------:R-:W-:Y:S01]  /*0e70*/  FFMA R15, R12.reuse, R27, R26 ;  /* 0x0000001b0c0f7223 */ /* 0x040fe2000000001a */
[----:B------:R-:W-:-:S02]  /*0e80*/  FFMA R44, R12, R31, R30 ;  /* 0x0000001f0c2c7223 */ /* 0x000fc4000000001e */
[----:B------:R-:W0:Y:S04]  /*0e90*/  LDS.128 R16, [R2+0x10] ;  /* 0x0000100002107984 */ /* 0x000e280000000c00 */
[----:B------:R-:W1:Y:S04]  /*0ea0*/  LDS R14, [R5+0x440] ;  /* 0x00044000050e7984 */ /* 0x000e680000000800 */
[----:B------:R-:W2:Y:S04]  /*0eb0*/  LDS R38, [R5+0x480] ;  /* 0x0004800005267984 */ /* 0x000ea80000000800 */
[----:B------:R-:W3:Y:S04]  /*0ec0*/  LDS R40, [R5+0x4c0] ;  /* 0x0004c00005287984 */ /* 0x000ee80000000800 */
[----:B------:R-:W4:Y:S04]  /*0ed0*/  LDS.128 R20, [R2+0x410] ;  /* 0x0004100002147984 */ /* 0x000f280000000c00 */
[----:B------:R-:W5:Y:S04]  /*0ee0*/  LDS.128 R24, [R2+0x810] ;  /* 0x0008100002187984 */ /* 0x000f680000000c00 */
[----:B------:R-:W5:Y:S01]  /*0ef0*/  LDS.128 R28, [R2+0xc10] ;  /* 0x000c1000021c7984 */ /* 0x000f620000000c00 */
[----:B------:R-:W-:Y:S01]  /*0f00*/  FFMA R11, R12, R11, R10 ;  /* 0x0000000b0c0b7223 */ /* 0x000fe2000000000a */
[----:B0-----:R-:W-:-:S02]  /*0f10*/  FFMA R10, R16, R42, R9 ;  /* 0x0000002a100a7223 */ /* 0x001fc40000000009 */
[----:B------:R-:W0:Y:S01]  /*0f20*/  LDS R9, [R5+0x5c0] ;  /* 0x0005c00005097984 */ /* 0x000e220000000800 */
[----:B-1----:R-:W-:-:S03]  /*0f30*/  FFMA R12, R16, R14, R45 ;  /* 0x0000000e100c7223 */ /* 0x002fc6000000002d */
[----:B------:R-:W-:Y:S01]  /*0f40*/  LDS R45, [R5+0x6c0] ;  /* 0x0006c000052d7984 */ /* 0x000fe20000000800 */
[----:B--2---:R-:W-:-:S03]  /*0f50*/  FFMA R52, R16, R38, R53 ;  /* 0x0000002610347223 */ /* 0x004fc60000000035 */
[----:B------:R-:W-:Y:S01]  /*0f60*/  LDS R53, [R5+0x680] ;  /* 0x0006800005357984 */ /* 0x000fe20000000800 */
[----:B---3--:R-:W-:-:S03]  /*0f70*/  FFMA R16, R16, R40, R13 ;  /* 0x0000002810107223 */ /* 0x008fc6000000000d */
[----:B------:R-:W1:Y:S01]  /*0f80*/  LDS R13, [R5+0x580] ;  /* 0x00058000050d7984 */ /* 0x000e620000000800 */
[-C--:B----4-:R-:W-:Y:S01]  /*0f90*/  FFMA R41, R20, R42.reuse, R41 ;  /* 0x0000002a14297223 */ /* 0x090fe20000000029 */
[C---:B-----5:R-:W-:Y:S01]  /*0fa0*/  FFMA R43, R24.reuse, R42, R43 ;  /* 0x0000002a182b7223 */ /* 0x060fe2000000002b */
[C---:B------:R-:W-:Y:S01]  /*0fb0*/  FFMA R51, R24.reuse, R14, R51 ;  /* 0x0000000e18337223 */ /* 0x040fe20000000033 */
[C---:B------:R-:W-:Y:S01]  /*0fc0*/  FFMA R50, R24.reuse, R38, R50 ;  /* 0x0000002618327223 */ /* 0x040fe20000000032 */
[----:B------:R-:W-:Y:S01]  /*0fd0*/  FFMA R44, R24, R40, R44 ;  /* 0x00000028182c7223 */ /* 0x000fe2000000002c */
[----:B------:R-:W-:Y:S01]  /*0fe0*/  FFMA R47, R28, R42, R47 ;  /* 0x0000002a1c2f7223 */ /* 0x000fe2000000002f */
[----:B------:R-:W2:Y:S04]  /*0ff0*/  LDS R24, [R5+0x500] ;  /* 0x0005000005187984 */ /* 0x000ea80000000800 */
[----:B------:R-:W3:Y:S01]  /*1000*/  LDS R42, [R5+0x540] ;  /* 0x00054000052a7984 */ /* 0x000ee20000000800 */
[C---:B------:R-:W-:Y:S01]  /*1010*/  FFMA R49, R20.reuse, R14, R49 ;  /* 0x0000000e14317223 */ /* 0x040fe20000000031 */
[C---:B------:R-:W-:Y:S01]  /*1020*/  FFMA R48, R20.reuse, R38, R48 ;  /* 0x0000002614307223 */ /* 0x040fe20000000030 */
[----:B------:R-:W-:Y:S01]  /*1030*/  FFMA R20, R20, R40, R15 ;  /* 0x0000002814147223 */ /* 0x000fe2000000000f */
[C---:B------:R-:W-:Y:S01]  /*1040*/  FFMA R8, R28.reuse, R14, R8 ;  /* 0x0000000e1c087223 */ /* 0x040fe20000000008 */
[----:B------:R-:W4:Y:S01]  /*1050*/  LDS R15, [R5+0x600] ;  /* 0x00060000050f7984 */ /* 0x000f220000000800 */
[C---:B------:R-:W-:Y:S01]  /*1060*/  FFMA R46, R28.reuse, R38, R46 ;  /* 0x000000261c2e7223 */ /* 0x040fe2000000002e */
[----:B------:R-:W-:-:S02]  /*1070*/  FFMA R28, R28, R40, R11 ;  /* 0x000000281c1c7223 */ /* 0x000fc4000000000b */
[----:B------:R-:W5:Y:S01]  /*1080*/  LDS R11, [R5+0x640] ;  /* 0x00064000050b7984 */ /* 0x000f620000000800 */
[----:B0-----:R-:W-:-:S03]  /*1090*/  FFMA R14, R9, R17, R16 ;  /* 0x00000011090e7223 */ /* 0x001fc60000000010 */
[----:B------:R-:W0:Y:S01]  /*10a0*/  LDS R16, [R5+0x700] ;  /* 0x0007000005107984 */ /* 0x000e220000000800 */
[C---:B-1----:R-:W-:Y:S01]  /*10b0*/  FFMA R48, R13.reuse, R21, R48 ;  /* 0x000000150d307223 */ /* 0x042fe20000000030 */
[----:B------:R-:W-:Y:S01]  /*10c0*/  FFMA R50, R13, R25, R50 ;  /* 0x000000190d327223 */ /* 0x000fe20000000032 */
[C---:B--2---:R-:W-:Y:S01]  /*10d0*/  FFMA R41, R24.reuse, R21, R41 ;  /* 0x0000001518297223 */ /* 0x044fe20000000029 */
[C---:B------:R-:W-:Y:S01]  /*10e0*/  FFMA R43, R24.reuse, R25, R43 ;  /* 0x00000019182b7223 */ /* 0x040fe2000000002b */
[C---:B------:R-:W-:Y:S01]  /*10f0*/  FFMA R10, R24.reuse, R17, R10 ;  /* 0x00000011180a7223 */ /* 0x040fe2000000000a */
[----:B------:R-:W-:Y:S01]  /*1100*/  FFMA R47, R24, R29, R47 ;  /* 0x0000001d182f7223 */ /* 0x000fe2000000002f */
[C---:B---3--:R-:W-:Y:S01]  /*1110*/  FFMA R49, R42.reuse, R21, R49 ;  /* 0x000000152a317223 */ /* 0x048fe20000000031 */
[----:B------:R-:W-:Y:S01]  /*1120*/  FFMA R51, R42, R25, R51 ;  /* 0x000000192a337223 */ /* 0x000fe20000000033 */
[C---:B------:R-:W-:Y:S01]  /*1130*/  FFMA R21, R9.reuse, R21, R20 ;  /* 0x0000001509157223 */ /* 0x040fe20000000014 */
[C---:B------:R-:W-:Y:S01]  /*1140*/  FFMA R25, R9.reuse, R25, R44 ;  /* 0x0000001909197223 */ /* 0x040fe2000000002c */
[----:B------:R-:W1:Y:S01]  /*1150*/  LDS R20, [R5+0x740] ;  /* 0x0007400005147984 */ /* 0x000e620000000800 */
[----:B------:R-:W-:-:S03]  /*1160*/  FFMA R9, R9, R29, R28 ;  /* 0x0000001d09097223 */ /* 0x000fc6000000001c */
[----:B------:R-:W2:Y:S04]  /*1170*/  LDS R24, [R5+0x780] ;  /* 0x0007800005187984 */ /* 0x000ea80000000800 */
[----:B------:R-:W3:Y:S01]  /*1180*/  LDS R28, [R5+0x7c0] ;  /* 0x0007c000051c7984 */ /* 0x000ee20000000800 */
[C---:B------:R-:W-:Y:S01]  /*1190*/  FFMA R52, R13.reuse, R17, R52 ;  /* 0x000000110d347223 */ /* 0x040fe20000000034 */
[----:B------:R-:W-:Y:S01]  /*11a0*/  FFMA R13, R13, R29, R46 ;  /* 0x0000001d0d0d7223 */ /* 0x000fe2000000002e */
[C---:B------:R-:W-:Y:S01]  /*11b0*/  FFMA R12, R42.reuse, R17, R12 ;  /* 0x000000112a0c7223 */ /* 0x040fe2000000000c */
[----:B----4-:R-:W-:Y:S01]  /*11c0*/  FFMA R40, R15, R26, R43 ;  /* 0x0000001a0f287223 */ /* 0x010fe2000000002b */
[----:B------:R-:W-:Y:S01]  /*11d0*/  FFMA R8, R42, R29, R8 ;  /* 0x0000001d2a087223 */ /* 0x000fe20000000008 */
[C---:B------:R-:W-:Y:S01]  /*11e0*/  FFMA R43, R53.reuse, R18, R52 ;  /* 0x00000012352b7223 */ /* 0x040fe20000000034 */
[C---:B------:R-:W-:Y:S01]  /*11f0*/  FFMA R48, R53.reuse, R22, R48 ;  /* 0x0000001635307223 */ /* 0x040fe20000000030 */
[C---:B------:R-:W-:Y:S01]  /*1200*/  FFMA R50, R53.reuse, R26, R50 ;  /* 0x0000001a35327223 */ /* 0x040fe20000000032 */
[----:B------:R-:W-:Y:S01]  /*1210*/  FFMA R52, R53, R30, R13 ;  /* 0x0000001e35347223 */ /* 0x000fe2000000000d */
[C---:B------:R-:W-:Y:S01]  /*1220*/  FFMA R17, R15.reuse, R18, R10 ;  /* 0x000000120f117223 */ /* 0x040fe2000000000a */
[----:B------:R-:W-:Y:S01]  /*1230*/  FFMA R38, R15, R22, R41 ;  /* 0x000000160f267223 */ /* 0x000fe20000000029 */
[C---:B-----5:R-:W-:Y:S01]  /*1240*/  FFMA R29, R11.reuse, R18, R12 ;  /* 0x000000120b1d7223 */ /* 0x060fe2000000000c */
[C---:B------:R-:W-:Y:S01]  /*1250*/  FFMA R44, R11.reuse, R22, R49 ;  /* 0x000000160b2c7223 */ /* 0x040fe20000000031 */
[----:B------:R-:W-:Y:S01]  /*1260*/  FFMA R46, R11, R26, R51 ;  /* 0x0000001a0b2e7223 */ /* 0x000fe20000000033 */
[C---:B------:R-:W-:Y:S01]  /*1270*/  FFMA R53, R45.reuse, R18, R14 ;  /* 0x000000122d357223 */ /* 0x040fe2000000000e */
[C---:B------:R-:W-:Y:S01]  /*1280*/  FFMA R22, R45.reuse, R22, R21 ;  /* 0x000000162d167223 */ /* 0x040fe20000000015 */
[C---:B------:R-:W-:Y:S01]  /*1290*/  FFMA R26, R45.reuse, R26, R25 ;  /* 0x0000001a2d1a7223 */ /* 0x040fe20000000019 */
[-C--:B------:R-:W-:Y:S01]  /*12a0*/  FFMA R18, R45, R30.reuse, R9 ;  /* 0x0000001e2d127223 */ /* 0x080fe20000000009 */
[-C--:B------:R-:W-:Y:S01]  /*12b0*/  FFMA R42, R15, R30.reuse, R47 ;  /* 0x0000001e0f2a7223 */ /* 0x080fe2000000002f */
[----:B------:R-:W-:Y:S01]  /*12c0*/  FFMA R41, R11, R30, R8 ;  /* 0x0000001e0b297223 */ /* 0x000fe20000000008 */
[----:B------:R-:W-:Y:S01]  /*12d0*/  LDS R49, [R5+0x800] ;  /* 0x0008000005317984 */ /* 0x000fe20000000800 */
[C---:B0-----:R-:W-:Y:S01]  /*12e0*/  FFMA R51, R16.reuse, R19, R17 ;  /* 0x0000001310337223 */ /* 0x041fe20000000011 */
[----:B------:R-:W-:-:S02]  /*12f0*/  FFMA R38, R16, R23, R38 ;  /* 0x0000001710267223 */ /* 0x000fc40000000026 */
[----:B------:R-:W0:Y:S01]  /*1300*/  LDS.128 R8, [R2+0x20] ;  /* 0x0000200002087984 */ /* 0x000e220000000c00 */
[C---:B------:R-:W-:Y:S01]  /*1310*/  FFMA R40, R16.reuse, R27, R40 ;  /* 0x0000001b10287223 */ /* 0x040fe20000000028 */
[----:B------:R-:W-:Y:S02]  /*1320*/  FFMA R42, R16, R31, R42 ;  /* 0x0000001f102a7223 */ /* 0x000fe4000000002a */
[----:B------:R-:W4:Y:S01]  /*1330*/  LDS R25, [R5+0x840] ;  /* 0x0008400005197984 */ /* 0x000f220000000800 */
[----:B-1----:R-:W-:-:S03]  /*1340*/  FFMA R30, R20, R19, R29 ;  /* 0x00000013141e7223 */ /* 0x002fc6000000001d */
[----:B------:R-:W1:Y:S01]  /*1350*/  LDS R45, [R5+0x880] ;  /* 0x00088000052d7984 */ /* 0x000e620000000800 */
[----:B--2---:R-:W-:-:S03]  /*1360*/  FFMA R43, R24, R19, R43 ;  /* 0x00000013182b7223 */ /* 0x004fc6000000002b */
[----:B------:R-:W2:Y:S01]  /*1370*/  LDS R47, [R5+0x8c0] ;  /* 0x0008c000052f7984 */ /* 0x000ea20000000800 */
[C---:B------:R-:W-:Y:S01]  /*1380*/  FFMA R48, R24.reuse, R23, R48 ;  /* 0x0000001718307223 */ /* 0x040fe20000000030 */
[C---:B------:R-:W-:Y:S01]  /*1390*/  FFMA R50, R24.reuse, R27, R50 ;  /* 0x0000001b18327223 */ /* 0x040fe20000000032 */
[----:B------:R-:W-:Y:S01]  /*13a0*/  FFMA R52, R24, R31, R52 ;  /* 0x0000001f18347223 */ /* 0x000fe20000000034 */
[C---:B---3--:R-:W-:Y:S01]  /*13b0*/  FFMA R24, R28.reuse, R19, R53 ;  /* 0x000000131c187223 */ /* 0x048fe20000000035 */
[C---:B------:R-:W-:Y:S01]  /*13c0*/  FFMA R29, R28.reuse, R23, R22 ;  /* 0x000000171c1d7223 */ /* 0x040fe20000000016 */
[C---:B------:R-:W-:Y:S01]  /*13d0*/  FFMA R26, R28.reuse, R27, R26 ;  /* 0x0000001b1c1a7223 */ /* 0x040fe2000000001a */
[----:B------:R-:W-:Y:S01]  /*13e0*/  FFMA R28, R28, R31, R18 ;  /* 0x0000001f1c1c7223 */ /* 0x000fe20000000012 */
[----:B------:R-:W3:Y:S04]  /*13f0*/  LDS.128 R12, [R2+0x420] ;  /* 0x00042000020c7984 */ /* 0x000ee80000000c00 */
[----:B------:R-:W5:Y:S01]  /*1400*/  LDS.128 R16, [R2+0x820] ;  /* 0x0008200002107984 */ /* 0x000f620000000c00 */
[C---:B------:R-:W-:Y:S01]  /*1410*/  FFMA R44, R20.reuse, R23, R44 ;  /* 0x00000017142c7223 */ /* 0x040fe2000000002c */
[C---:B------:R-:W-:Y:S01]  /*1420*/  FFMA R46, R20.reuse, R27, R46 ;  /* 0x0000001b142e7223 */ /* 0x040fe2000000002e */
[----:B------:R-:W-:Y:S01]  /*1430*/  FFMA R41, R20, R31, R41 ;  /* 0x0000001f14297223 */ /* 0x000fe20000000029 */
[----:B------:R-:W-:Y:S04]  /*1440*/  LDS R27, [R5+0x940] ;  /* 0x00094000051b7984 */ /* 0x000fe80000000800 */
[----:B------:R-:W5:Y:S01]  /*1450*/  LDS.128 R20, [R2+0xc20] ;  /* 0x000c200002147984 */ /* 0x000f620000000c00 */
[C---:B0-----:R-:W-:Y:S01]  /*1460*/  FFMA R51, R8.reuse, R49, R51 ;  /* 0x0000003108337223 */ /* 0x041fe20000000033 */
[C---:B----4-:R-:W-:Y:S01]  /*1470*/  FFMA R30, R8.reuse, R25, R30 ;  /* 0x00000019081e7223 */ /* 0x050fe2000000001e */
[C---:B-1----:R-:W-:Y:S01]  /*1480*/  FFMA R43, R8.reuse, R45, R43 ;  /* 0x0000002d082b7223 */ /* 0x042fe2000000002b */
[----:B--2---:R-:W-:-:S02]  /*1490*/  FFMA R24, R8, R47, R24 ;  /* 0x0000002f08187223 */ /* 0x004fc40000000018 */
[----:B------:R-:W0:Y:S01]  /*14a0*/  LDS R8, [R5+0x900] ;  /* 0x0009000005087984 */ /* 0x000e220000000800 */
[C---:B---3--:R-:W-:Y:S01]  /*14b0*/  FFMA R38, R12.reuse, R49, R38 ;  /* 0x000000310c267223 */ /* 0x048fe20000000026 */
[C---:B------:R-:W-:Y:S01]  /*14c0*/  FFMA R44, R12.reuse, R25, R44 ;  /* 0x000000190c2c7223 */ /* 0x040fe2000000002c */
[C---:B------:R-:W-:Y:S01]  /*14d0*/  FFMA R48, R12.reuse, R45, R48 ;  /* 0x0000002d0c307223 */ /* 0x040fe20000000030 */
[----:B------:R-:W-:Y:S01]  /*14e0*/  FFMA R12, R12, R47, R29 ;  /* 0x0000002f0c0c7223 */ /* 0x000fe2000000001d */
[C---:B-----5:R-:W-:Y:S01]  /*14f0*/  FFMA R40, R16.reuse, R49, R40 ;  /* 0x0000003110287223 */ /* 0x060fe20000000028 */
[C---:B------:R-:W-:Y:S01]  /*1500*/  FFMA R46, R16.reuse, R25, R46 ;  /* 0x00000019102e7223 */ /* 0x040fe2000000002e */
[C---:B------:R-:W-:Y:S01]  /*1510*/  FFMA R50, R16.reuse, R45, R50 ;  /* 0x0000002d10327223 */ /* 0x040fe20000000032 */
[----:B------:R-:W-:Y:S01]  /*1520*/  FFMA R26, R16, R47, R26 ;  /* 0x0000002f101a7223 */ /* 0x000fe2000000001a */
[----:B------:R-:W-:Y:S04]  /*1530*/  LDS R29, [R5+0x9c0] ;  /* 0x0009c000051d7984 */ /* 0x000fe80000000800 */
[----:B------:R-:W1:Y:S01]  /*1540*/  LDS R16, [R5+0x980] ;  /* 0x0009800005107984 */ /* 0x000e620000000800 */
[C---:B------:R-:W-:Y:S01]  /*1550*/  FFMA R41, R20.reuse, R25, R41 ;  /* 0x0000001914297223 */ /* 0x040fe20000000029 */
[C---:B------:R-:W-:Y:S01]  /*1560*/  FFMA R42, R20.reuse, R49, R42 ;  /* 0x00000031142a7223 */ /* 0x040fe2000000002a */
[C---:B------:R-:W-:Y:S01]  /*1570*/  FFMA R52, R20.reuse, R45, R52 ;  /* 0x0000002d14347223 */ /* 0x040fe20000000034 */
[----:B------:R-:W-:Y:S01]  /*1580*/  FFMA R28, R20, R47, R28 ;  /* 0x0000002f141c7223 */ /* 0x000fe2000000001c */
[C---:B------:R-:W-:Y:S01]  /*1590*/  FFMA R47, R27.reuse, R9, R30 ;  /* 0x000000091b2f7223 */ /* 0x040fe2000000001e */
[----:B------:R-:W2:Y:S01]  /*15a0*/  LDS R20, [R5+0xa00] ;  /* 0x000a000005147984 */ /* 0x000ea20000000800 */
[C---:B------:R-:W-:Y:S01]  /*15b0*/  FFMA R53, R27.reuse, R13, R44 ;  /* 0x0000000d1b357223 */ /* 0x040fe2000000002c */
[C---:B------:R-:W-:Y:S01]  /*15c0*/  FFMA R46, R27.reuse, R17, R46 ;  /* 0x000000111b2e7223 */ /* 0x040fe2000000002e */
[----:B------:R-:W-:Y:S01]  /*15d0*/  FFMA R41, R27, R21, R41 ;  /* 0x000000151b297223 */ /* 0x000fe20000000029 */
[----:B------:R-:W3:Y:S04]  /*15e0*/  LDS R49, [R5+0xa40] ;  /* 0x000a400005317984 */ /* 0x000ee80000000800 */
[----:B------:R-:W4:Y:S04]  /*15f0*/  LDS R27, [R5+0xac0] ;  /* 0x000ac000051b7984 */ /* 0x000f280000000800 */
[----:B------:R-:W-:Y:S01]  /*1600*/  LDS R30, [R5+0xb00] ;  /* 0x000b0000051e7984 */ /* 0x000fe20000000800 */
[----:B0-----:R-:W-:-:S03]  /*1610*/  FFMA R25, R8, R13, R38 ;  /* 0x0000000d08197223 */ /* 0x001fc60000000026 */
[----:B------:R-:W0:Y:S01]  /*1620*/  LDS R38, [R5+0xa80] ;  /* 0x000a800005267984 */ /* 0x000e220000000800 */
[C---:B------:R-:W-:Y:S01]  /*1630*/  FFMA R51, R8.reuse, R9, R51 ;  /* 0x0000000908337223 */ /* 0x040fe20000000033 */
[C---:B------:R-:W-:Y:S01]  /*1640*/  FFMA R31, R8.reuse, R17, R40 ;  /* 0x00000011081f7223 */ /* 0x040fe20000000028 */
[----:B------:R-:W-:Y:S02]  /*1650*/  FFMA R45, R8, R21, R42 ;  /* 0x00000015082d7223 */ /* 0x000fe4000000002a */
[----:B------:R-:W5:Y:S01]  /*1660*/  LDS R8, [R5+0xb40] ;  /* 0x000b400005087984 */ /* 0x000f620000000800 */
[CC--:B-1----:R-:W-:Y:S01]  /*1670*/  FFMA R48, R16.reuse, R13.reuse, R48 ;  /* 0x0000000d10307223 */ /* 0x0c2fe20000000030 */
[C---:B------:R-:W-:Y:S01]  /*1680*/  FFMA R13, R29.reuse, R13, R12 ;  /* 0x0000000d1d0d7223 */ /* 0x040fe2000000000c */
[C---:B------:R-:W-:Y:S01]  /*1690*/  FFMA R43, R16.reuse, R9, R43 ;  /* 0x00000009102b7223 */ /* 0x040fe2000000002b */
[C---:B------:R-:W-:Y:S01]  /*16a0*/  FFMA R50, R16.reuse, R17, R50 ;  /* 0x0000001110327223 */ /* 0x040fe20000000032 */
[----:B------:R-:W-:Y:S01]  /*16b0*/  FFMA R52, R16, R21, R52 ;  /* 0x0000001510347223 */ /* 0x000fe20000000034 */
[----:B------:R-:W1:Y:S04]  /*16c0*/  LDS R12, [R5+0xb80] ;  /* 0x000b8000050c7984 */ /* 0x000e680000000800 */
[----:B------:R-:W1:Y:S01]  /*16d0*/  LDS R16, [R5+0xbc0] ;  /* 0x000bc00005107984 */ /* 0x000e620000000800 */
[C---:B------:R-:W-:Y:S01]  /*16e0*/  FFMA R24, R29.reuse, R9, R24 ;  /* 0x000000091d187223 */ /* 0x040fe20000000018 */
[C---:B------:R-:W-:Y:S01]  /*16f0*/  FFMA R17, R29.reuse, R17, R26 ;  /* 0x000000111d117223 */ /* 0x040fe2000000001a */
[----:B------:R-:W-:Y:S01]  /*1700*/  FFMA R21, R29, R21, R28 ;  /* 0x000000151d157223 */ /* 0x000fe2000000001c */
[C---:B--2---:R-:W-:Y:S01]  /*1710*/  FFMA R51, R20.reuse, R10, R51 ;  /* 0x0000000a14337223 */ /* 0x044fe20000000033 */
[C---:B------:R-:W-:Y:S01]  /*1720*/  FFMA R26, R20.reuse, R14, R25 ;  /* 0x0000000e141a7223 */ /* 0x040fe20000000019 */
[C---:B------:R-:W-:Y:S01]  /*1730*/  FFMA R28, R20.reuse, R18, R31 ;  /* 0x00000012141c7223 */ /* 0x040fe2000000001f */
[----:B------:R-:W-:Y:S01]  /*1740*/  FFMA R20, R20, R22, R45 ;  /* 0x0000001614147223 */ /* 0x000fe2000000002d */
[----:B---3--:R-:W-:Y:S01]  /*1750*/  FFMA R40, R49, R14, R53 ;  /* 0x0000000e31287223 */ /* 0x008fe20000000035 */
[-C--:B----4-:R-:W-:Y:S01]  /*1760*/  FFMA R9, R27, R10.reuse, R24 ;  /* 0x0000000a1b097223 */ /* 0x090fe20000000018 */
[C---:B------:R-:W-:Y:S01]  /*1770*/  FFMA R47, R49.reuse, R10, R47 ;  /* 0x0000000a312f7223 */ /* 0x040fe2000000002f */
[C---:B------:R-:W-:Y:S01]  /*1780*/  FFMA R46, R49.reuse, R18, R46 ;  /* 0x00000012312e7223 */ /* 0x040fe2000000002e */
[----:B------:R-:W-:Y:S01]  /*1790*/  FFMA R42, R49, R22, R41 ;  /* 0x00000016312a7223 */ /* 0x000fe20000000029 */
[C---:B0-----:R-:W-:Y:S01]  /*17a0*/  FFMA R43, R38.reuse, R10, R43 ;  /* 0x0000000a262b7223 */ /* 0x041fe2000000002b */
[C---:B------:R-:W-:Y:S01]  /*17b0*/  FFMA R50, R38.reuse, R18, R50 ;  /* 0x0000001226327223 */ /* 0x040fe20000000032 */
[C---:B------:R-:W-:Y:S01]  /*17c0*/  FFMA R52, R38.reuse, R22, R52 ;  /* 0x0000001626347223 */ /* 0x040fe20000000034 */
[C---:B------:R-:W-:Y:S01]  /*17d0*/  FFMA R18, R27.reuse, R18, R17 ;  /* 0x000000121b127223 */ /* 0x040fe20000000011 */
[C---:B------:R-:W-:Y:S01]  /*17e0*/  FFMA R22, R27.reuse, R22, R21 ;  /* 0x000000161b167223 */ /* 0x040fe20000000015 */
[-C--:B------:R-:W-:Y:S01]  /*17f0*/  FFMA R48, R38, R14.reuse, R48 ;  /* 0x0000000e26307223 */ /* 0x080fe20000000030 */
[C---:B------:R-:W-:Y:S01]  /*1800*/  FFMA R51, R30.reuse, R11, R51 ;  /* 0x0000000b1e337223 */ /* 0x040fe20000000033 */
[C---:B------:R-:W-:Y:S01]  /*1810*/  FFMA R17, R30.reuse, R15, R26 ;  /* 0x0000000f1e117223 */ /* 0x040fe2000000001a */
[C---:B------:R-:W-:Y:S01]  /*1820*/  FFMA R21, R30.reuse, R19, R28 ;  /* 0x000000131e157223 */ /* 0x040fe2000000001c */
[----:B------:R-:W-:Y:S01]  /*1830*/  FFMA R41, R30, R23, R20 ;  /* 0x000000171e297223 */ /* 0x000fe20000000014 */
[C---:B-----5:R-:W-:Y:S01]  /*1840*/  FFMA R45, R8.reuse, R15, R40 ;  /* 0x0000000f082d7223 */ /* 0x060fe20000000028 */
[----:B------:R-:W-:Y:S01]  /*1850*/  FFMA R14, R27, R14, R13 ;  /* 0x0000000e1b0e7223 */ /* 0x000fe2000000000d */
[C---:B------:R-:W-:Y:S01]  /*1860*/  FFMA R47, R8.reuse, R11, R47 ;  /* 0x0000000b082f7223 */ /* 0x040fe2000000002f */
[C---:B------:R-:W-:Y:S01]  /*1870*/  FFMA R49, R8.reuse, R19, R46 ;  /* 0x0000001308317223 */ /* 0x040fe2000000002e */
[----:B------:R-:W-:Y:S01]  /*1880*/  FFMA R42, R8, R23, R42 ;  /* 0x00000017082a7223 */ /* 0x000fe2000000002a */
[----:B------:R-:W-:Y:S04]  /*1890*/  LDS R40, [R5+0xc00] ;  /* 0x000c000005287984 */ /* 0x000fe80000000800 */
[----:B------:R-:W-:Y:S01]  /*18a0*/  LDS R38, [R5+0xc40] ;  /* 0x000c400005267984 */ /* 0x000fe20000000800 */
[----:B-1----:R-:W-:-:S03]  /*18b0*/  FFMA R44, R12, R11, R43 ;  /* 0x0000000b0c2c7223 */ /* 0x002fc6000000002b */
[----:B------:R-:W-:Y:S01]  /*18c0*/  LDS R53, [R5+0xc80] ;  /* 0x000c800005357984 */ /* 0x000fe20000000800 */
[----:B------:R-:W-:-:S03]  /*18d0*/  FFMA R43, R16, R11, R9 ;  /* 0x0000000b102b7223 */ /* 0x000fc60000000009 */
[----:B------:R-:W-:Y:S04]  /*18e0*/  LDS R20, [R5+0xcc0] ;  /* 0x000cc00005147984 */ /* 0x000fe80000000800 */
[----:B------:R-:W0:Y:S04]  /*18f0*/  LDS.128 R28, [R2+0x430] ;  /* 0x00043000021c7984 */ /* 0x000e280000000c00 */
[----:B------:R-:W1:Y:S01]  /*1900*/  LDS.128 R8, [R2+0x830] ;  /* 0x0008300002087984 */ /* 0x000e620000000c00 */
[C---:B------:R-:W-:Y:S01]  /*1910*/  FFMA R48, R12.reuse, R15, R48 ;  /* 0x0000000f0c307223 */ /* 0x040fe20000000030 */
[C---:B------:R-:W-:Y:S01]  /*1920*/  FFMA R50, R12.reuse, R19, R50 ;  /* 0x000000130c327223 */ /* 0x040fe20000000032 */
[----:B------:R-:W-:Y:S01]  /*1930*/  FFMA R52, R12, R23, R52 ;  /* 0x000000170c347223 */ /* 0x000fe20000000034 */
[C---:B------:R-:W-:Y:S01]  /*1940*/  FFMA R46, R16.reuse, R15, R14 ;  /* 0x0000000f102e7223 */ /* 0x040fe2000000000e */
[----:B------:R-:W2:Y:S04]  /*1950*/  LDS.128 R24, [R2+0x30] ;  /* 0x0000300002187984 */ /* 0x000ea80000000c00 */
[----:B------:R-:W3:Y:S01]  /*1960*/  LDS.128 R12, [R2+0xc30] ;  /* 0x000c3000020c7984 */ /* 0x000ee20000000c00 */
[C---:B------:R-:W-:Y:S01]  /*1970*/  FFMA R19, R16.reuse, R19, R18 ;  /* 0x0000001310137223 */ /* 0x040fe20000000012 */
[----:B------:R-:W-:Y:S01]  /*1980*/  FFMA R23, R16, R23, R22 ;  /* 0x0000001710177223 */ /* 0x000fe20000000016 */
[C---:B0-----:R-:W-:Y:S01]  /*1990*/  FFMA R22, R28.reuse, R40, R17 ;  /* 0x000000281c167223 */ /* 0x041fe20000000011 */
[C---:B------:R-:W-:Y:S01]  /*19a0*/  FFMA R45, R28.reuse, R38, R45 ;  /* 0x000000261c2d7223 */ /* 0x040fe2000000002d */
[CC--:B------:R-:W-:Y:S01]  /*19b0*/  FFMA R48, R28.reuse, R53.reuse, R48 ;  /* 0x000000351c307223 */ /* 0x0c0fe20000000030 */
[----:B------:R-:W-:Y:S01]  /*19c0*/  FFMA R46, R28, R20, R46 ;  /* 0x000000141c2e7223 */ /* 0x000fe2000000002e */
[C---:B-1----:R-:W-:Y:S01]  /*19d0*/  FFMA R28, R8.reuse, R40, R21 ;  /* 0x00000028081c7223 */ /* 0x042fe20000000015 */
[----:B------:R-:W0:Y:S01]  /*19e0*/  LDS R17, [R5+0xd00] ;  /* 0x000d000005117984 */ /* 0x000e220000000800 */
[C---:B------:R-:W-:Y:S01]  /*19f0*/  FFMA R49, R8.reuse, R38, R49 ;  /* 0x0000002608317223 */ /* 0x040fe20000000031 */
[C---:B------:R-:W-:Y:S01]  /*1a00*/  FFMA R50, R8.reuse, R53, R50 ;  /* 0x0000003508327223 */ /* 0x040fe20000000032 */
[----:B------:R-:W-:-:S02]  /*1a10*/  FFMA R21, R8, R20, R19 ;  /* 0x0000001408157223 */ /* 0x000fc40000000013 */
[----:B------:R-:W1:Y:S01]  /*1a20*/  LDS R8, [R5+0xd40] ;  /* 0x000d400005087984 */ /* 0x000e620000000800 */
[-C--:B--2---:R-:W-:Y:S01]  /*1a30*/  FFMA R16, R24, R40.reuse, R51 ;  /* 0x0000002818107223 */ /* 0x084fe20000000033 */
[----:B---3--:R-:W-:Y:S02]  /*1a40*/  FFMA R41, R12, R40, R41 ;  /* 0x000000280c297223 */ /* 0x008fe40000000029 */
[----:B------:R-:W2:Y:S04]  /*1a50*/  LDS R19, [R5+0xd80] ;  /* 0x000d800005137984 */ /* 0x000ea80000000800 */
[----:B------:R-:W3:Y:S01]  /*1a60*/  LDS R40, [R5+0xdc0] ;  /* 0x000dc00005287984 */ /* 0x000ee20000000800 */
[CC--:B------:R-:W-:Y:S01]  /*1a70*/  FFMA R18, R24.reuse, R38.reuse, R47 ;  /* 0x0000002618127223 */ /* 0x0c0fe2000000002f */
[-C--:B------:R-:W-:Y:S01]  /*1a80*/  FFMA R44, R24, R53.reuse, R44 ;  /* 0x00000035182c7223 */ /* 0x080fe2000000002c */
[C---:B------:R-:W-:Y:S01]  /*1a90*/  FFMA R42, R12.reuse, R38, R42 ;  /* 0x000000260c2a7223 */ /* 0x040fe2000000002a */
[----:B------:R-:W-:Y:S01]  /*1aa0*/  FFMA R52, R12, R53, R52 ;  /* 0x000000350c347223 */ /* 0x000fe20000000034 */
[-C--:B------:R-:W-:Y:S01]  /*1ab0*/  FFMA R24, R24, R20.reuse, R43 ;  /* 0x0000001418187223 */ /* 0x080fe2000000002b */
[----:B------:R-:W-:Y:S01]  /*1ac0*/  FFMA R12, R12, R20, R23 ;  /* 0x000000140c0c7223 */ /* 0x000fe20000000017 */
[----:B------:R-:W-:Y:S04]  /*1ad0*/  LDS R38, [R5+0xf40] ;  /* 0x000f400005267984 */ /* 0x000fe80000000800 */
[----:B------:R-:W4:Y:S01]  /*1ae0*/  LDS R20, [R5+0xe80] ;  /* 0x000e800005147984 */ /* 0x000f220000000800 */
[C---:B0-----:R-:W-:Y:S01]  /*1af0*/  FFMA R23, R17.reuse, R25, R16 ;  /* 0x0000001911177223 */ /* 0x041fe20000000010 */
[C---:B------:R-:W-:Y:S01]  /*1b00*/  FFMA R43, R17.reuse, R29, R22 ;  /* 0x0000001d112b7223 */ /* 0x040fe20000000016 */
[C---:B------:R-:W-:Y:S01]  /*1b10*/  FFMA R47, R17.reuse, R9, R28 ;  /* 0x00000009112f7223 */ /* 0x040fe2000000001c */
[----:B------:R-:W-:Y:S01]  /*1b20*/  FFMA R41, R17, R13, R41 ;  /* 0x0000000d11297223 */ /* 0x000fe20000000029 */
[----:B------:R-:W0:Y:S01]  /*1b30*/  LDS R16, [R5+0xe00] ;  /* 0x000e000005107984 */ /* 0x000e220000000800 */
[----:B-1----:R-:W-:-:S03]  /*1b40*/  FFMA R17, R8, R25, R18 ;  /* 0x0000001908117223 */ /* 0x002fc60000000012 */
[----:B------:R-:W1:Y:S01]  /*1b50*/  LDS R18, [R5+0xe40] ;  /* 0x000e400005127984 */ /* 0x000e620000000800 */
[----:B--2---:R-:W-:-:S03]  /*1b60*/  FFMA R53, R19, R25, R44 ;  /* 0x0000001913357223 */ /* 0x004fc6000000002c */
[----:B------:R-:W2:Y:S01]  /*1b70*/  LDS R22, [R5+0xec0] ;  /* 0x000ec00005167984 */ /* 0x000ea20000000800 */
[----:B---3--:R-:W-:Y:S01]  /*1b80*/  FFMA R25, R40, R25, R24 ;  /* 0x0000001928197223 */ /* 0x008fe20000000018 */
[C---:B------:R-:W-:Y:S01]  /*1b90*/  FFMA R45, R8.reuse, R29, R45 ;  /* 0x0000001d082d7223 */ /* 0x040fe2000000002d */
[C---:B------:R-:W-:Y:S01]  /*1ba0*/  FFMA R49, R8.reuse, R9, R49 ;  /* 0x0000000908317223 */ /* 0x040fe20000000031 */
[----:B------:R-:W-:Y:S01]  /*1bb0*/  FFMA R51, R8, R13, R42 ;  /* 0x0000000d08337223 */ /* 0x000fe2000000002a */
[----:B------:R-:W3:Y:S04]  /*1bc0*/  LDS R28, [R5+0xf00] ;  /* 0x000f0000051c7984 */ /* 0x000ee80000000800 */
[----:B------:R-:W5:Y:S04]  /*1bd0*/  LDS R24, [R5+0xf80] ;  /* 0x000f800005187984 */ /* 0x000f680000000800 */
[----:B------:R-:W5:Y:S01]  /*1be0*/  LDS R8, [R5+0xfc0] ;  /* 0x000fc00005087984 */ /* 0x000f620000000800 */
[----:B------:R-:W-:Y:S01]  /*1bf0*/  UIADD3 UR6, UPT, UPT, UR6, 0x1, URZ ;  /* 0x0000000106067890 */ /* 0x000fe2000fffe0ff */
[C---:B------:R-:W-:Y:S01]  /*1c00*/  FFMA R48, R19.reuse, R29, R48 ;  /* 0x0000001d13307223 */ /* 0x040fe20000000030 */
[C---:B------:R-:W-:Y:S01]  /*1c10*/  FFMA R50, R19.reuse, R9, R50 ;  /* 0x0000000913327223 */ /* 0x040fe20000000032 */
[----:B------:R-:W-:Y:S01]  /*1c20*/  FFMA R19, R19, R13, R52 ;  /* 0x0000000d13137223 */ /* 0x000fe20000000034 */
[C---:B------:R-:W-:Y:S01]  /*1c30*/  FFMA R21, R40.reuse, R9, R21 ;  /* 0x0000000928157223 */ /* 0x040fe20000000015 */
[----:B------:R-:W-:Y:S01]  /*1c40*/  FFMA R13, R40, R13, R12 ;  /* 0x0000000d280d7223 */ /* 0x000fe2000000000c */
[----:B------:R-:W-:Y:S01]  /*1c50*/  UISETP.NE.AND UP0, UPT, UR6, URZ, UPT ;  /* 0x000000ff0600728c */ /* 0x000fe2000bf05270 */
[----:B------:R-:W-:-:S02]  /*1c60*/  MOV R9, UR11 ;  /* 0x0000000b00097c02 */ /* 0x000fc40008000f00 */
[----:B------:R-:W-:Y:S01]  /*1c70*/  MOV R12, UR11 ;  /* 0x0000000b000c7c02 */ /* 0x000fe20008000f00 */
[----:B------:R-:W-:Y:S01]  /*1c80*/  FFMA R29, R40, R29, R46 ;  /* 0x0000001d281d7223 */ /* 0x000fe2000000002e */
[----:B------:R-:W-:Y:S01]  /*1c90*/  LEA R34, R9, R34, 0x4 ;  /* 0x0000002209227211 */ /* 0x000fe200078e20ff */
[----:B----4-:R-:W-:Y:S01]  /*1ca0*/  FFMA R53, R20, R26, R53 ;  /* 0x0000001a14357223 */ /* 0x010fe20000000035 */
[----:B------:R-:W-:Y:S01]  /*1cb0*/  LEA R33, R12, R33, 0x4 ;  /* 0x000000210c217211 */ /* 0x000fe200078e20ff */
        /* <DEDUP_REMOVED lines=11> */
[C---:B--2---:R-:W-:Y:S01]  /*1d70*/  FFMA R25, R22.reuse, R26, R25 ;  /* 0x0000001a16197223 */ /* 0x044fe20000000019 */
[C---:B------:R-:W-:Y:S01]  /*1d80*/  FFMA R30, R22.reuse, R30, R29 ;  /* 0x0000001e161e7223 */ /* 0x040fe2000000001d */
[C---:B------:R-:W-:Y:S01]  /*1d90*/  FFMA R10, R22.reuse, R10, R21 ;  /* 0x0000000a160a7223 */ /* 0x040fe20000000015 */
[----:B------:R-:W-:Y:S01]  /*1da0*/  FFMA R14, R22, R14, R13 ;  /* 0x0000000e160e7223 */ /* 0x000fe2000000000d */
[-C--:B------:R-:W-:Y:S01]  /*1db0*/  FFMA R18, R38, R27.reuse, R17 ;  /* 0x0000001b26127223 */ /* 0x080fe20000000011 */
[----:B---3--:R-:W-:Y:S01]  /*1dc0*/  FFMA R16, R28, R27, R23 ;  /* 0x0000001b1c107223 */ /* 0x008fe20000000017 */
[C---:B------:R-:W-:Y:S01]  /*1dd0*/  FFMA R47, R38.reuse, R31, R46 ;  /* 0x0000001f262f7223 */ /* 0x040fe2000000002e */
[C---:B------:R-:W-:Y:S01]  /*1de0*/  FFMA R45, R38.reuse, R11, R44 ;  /* 0x0000000b262d7223 */ /* 0x040fe2000000002c */
[----:B------:R-:W-:Y:S01]  /*1df0*/  FFMA R41, R38, R15, R52 ;  /* 0x0000000f26297223 */ /* 0x000fe20000000034 */
[----:B-----5:R-:W-:Y:S01]  /*1e00*/  FFMA R20, R24, R27, R53 ;  /* 0x0000001b18147223 */ /* 0x020fe20000000035 */
[C---:B------:R-:W-:Y:S01]  /*1e10*/  FFMA R22, R28.reuse, R31, R40 ;  /* 0x0000001f1c167223 */ /* 0x040fe20000000028 */
[C---:B------:R-:W-:Y:S01]  /*1e20*/  FFMA R19, R28.reuse, R11, R12 ;  /* 0x0000000b1c137223 */ /* 0x040fe2000000000c */
[----:B------:R-:W-:Y:S01]  /*1e30*/  FFMA R21, R28, R15, R42 ;  /* 0x0000000f1c157223 */ /* 0x000fe2000000002a */
[C---:B------:R-:W-:Y:S01]  /*1e40*/  FFMA R23, R24.reuse, R31, R48 ;  /* 0x0000001f18177223 */ /* 0x040fe20000000030 */
[C---:B------:R-:W-:Y:S01]  /*1e50*/  FFMA R43, R24.reuse, R11, R50 ;  /* 0x0000000b182b7223 */ /* 0x040fe20000000032 */
[----:B------:R-:W-:Y:S01]  /*1e60*/  FFMA R17, R24, R15, R9 ;  /* 0x0000000f18117223 */ /* 0x000fe20000000009 */
[C---:B------:R-:W-:Y:S01]  /*1e70*/  FFMA R38, R8.reuse, R27, R25 ;  /* 0x0000001b08267223 */ /* 0x040fe20000000019 */
[C---:B------:R-:W-:Y:S01]  /*1e80*/  FFMA R49, R8.reuse, R31, R30 ;  /* 0x0000001f08317223 */ /* 0x040fe2000000001e */
[C---:B------:R-:W-:Y:S01]  /*1e90*/  FFMA R51, R8.reuse, R11, R10 ;  /* 0x0000000b08337223 */ /* 0x040fe2000000000a */
        /* <DEDUP_REMOVED lines=9> */
.L_x_15:
        /* <DEDUP_REMOVED lines=8> */
[----:B------:R-:W-:-:S02]  /*1fb0*/  SHF.R.S32.HI R13, RZ, 0x1f, R39 ;  /* 0x0000001fff0d7819 */ /* 0x000fc40000011427 */
[----:B------:R-:W-:Y:S02]  /*1fc0*/  MOV R7, UR11 ;  /* 0x0000000b00077c02 */ /* 0x000fe40008000f00 */
[--C-:B------:R-:W-:Y:S02]  /*1fd0*/  SHF.R.S32.HI R2, RZ, 0x1f, R0.reuse ;  /* 0x0000001fff027819 */ /* 0x100fe40000011400 */
[----:B------:R-:W-:Y:S02]  /*1fe0*/  IADD3 R3, P0, P1, R39, UR12, R0 ;  /* 0x0000000c27037c10 */ /* 0x000fe4000f91e000 */
[-C--:B------:R-:W-:Y:S02]  /*1ff0*/  LEA R10, R5, R0.reuse, 0x4 ;  /* 0x00000000050a7211 */ /* 0x080fe400078e20ff */
[----:B------:R-:W-:Y:S02]  /*2000*/  MOV R9, UR11 ;  /* 0x0000000b00097c02 */ /* 0x000fe40008000f00 */
[----:B------:R-:W-:-:S02]  /*2010*/  LEA R12, R7, R0, 0x5 ;  /* 0x00000000070c7211 */ /* 0x000fc400078e28ff */
[----:B------:R-:W-:Y:S02]  /*2020*/  IADD3.X R24, PT, PT, R13, UR6, R2, P0, P1 ;  /* 0x000000060d187c10 */ /* 0x000fe400087e2402 */
[--C-:B------:R-:W-:Y:S02]  /*2030*/  SHF.R.S32.HI R2, RZ, 0x1f, R10.reuse ;  /* 0x0000001fff027819 */ /* 0x100fe4000001140a */
[C---:B------:R-:W-:Y:S02]  /*2040*/  IADD3 R11, P4, P5, R39.reuse, UR12, R10 ;  /* 0x0000000c270b7c10 */ /* 0x040fe4000fd9e00a */
[----:B------:R-:W-:Y:S02]  /*2050*/  @!P6 IADD3 R0, PT, PT, R39, R0, RZ ;  /* 0x000000002700e210 */ /* 0x000fe40007ffe0ff */
[----:B------:R-:W-:Y:S02]  /*2060*/  LEA R8, R9, R12, 0x4 ;  /* 0x0000000c09087211 */ /* 0x000fe400078e20ff */
[----:B------:R-:W-:-:S02]  /*2070*/  SHF.R.S32.HI R9, RZ, 0x1f, R12 ;  /* 0x0000001fff097819 */ /* 0x000fc4000001140c */
[----:B------:R-:W-:Y:S02]  /*2080*/  IADD3 R6, P0, P1, R39, UR12, R12 ;  /* 0x0000000c27067c10 */ /* 0x000fe4000f91e00c */
[C---:B------:R-:W-:Y:S02]  /*2090*/  IADD3.X R14, PT, PT, R13.reuse, UR6, R2, P4, P5 ;  /* 0x000000060d0e7c10 */ /* 0x040fe4000a7ea402 */
[C---:B------:R-:W-:Y:S02]  /*20a0*/  @!P6 IADD3 R2, P4, PT, R0.reuse, UR12, RZ ;  /* 0x0000000c0002ec10 */ /* 0x040fe4000ff9e0ff */
[----:B------:R-:W-:Y:S02]  /*20b0*/  IADD3.X R9, PT, PT, R13, UR6, R9, P0, P1 ;  /* 0x000000060d097c10 */ /* 0x000fe400087e2409 */
[----:B------:R-:W-:Y:S02]  /*20c0*/  @!P6 LEA.HI.X.SX32 R5, R0, UR6, 0x1, P4 ;  /* 0x000000060005ec11 */ /* 0x000fe4000a0f0eff */
[----:B0-----:R-:W-:-:S02]  /*20d0*/  @!P6 LEA R4, P1, R2, UR4, 0x2 ;  /* 0x000000040204ec11 */ /* 0x001fc4000f8210ff */
[--C-:B------:R-:W-:Y:S02]  /*20e0*/  SHF.R.S32.HI R7, RZ, 0x1f, R8.reuse ;  /* 0x0000001fff077819 */ /* 0x100fe40000011408 */
[C---:B------:R-:W-:Y:S02]  /*20f0*/  IADD3 R0, P4, P5, R39.reuse, UR12, R8 ;  /* 0x0000000c27007c10 */ /* 0x040fe4000fd9e008 */
[----:B------:R-:W-:Y:S02]  /*2100*/  IADD3 R15, PT, PT, R39, 0x20, RZ ;  /* 0x00000020270f7810 */ /* 0x000fe40007ffe0ff */
[----:B------:R-:W-:Y:S02]  /*2110*/  IADD3 R25, PT, PT, R36, 0x10, RZ ;  /* 0x0000001024197810 */ /* 0x000fe40007ffe0ff */
[----:B------:R-:W-:Y:S02]  /*2120*/  @!P6 LEA.HI.X R5, R2, UR5, R5, 0x2, P1 ;  /* 0x000000050205ec11 */ /* 0x000fe400088f1405 */
[----:B------:R-:W-:-:S02]  /*2130*/  IADD3.X R7, PT, PT, R13, UR6, R7, P4, P5 ;  /* 0x000000060d077c10 */ /* 0x000fc4000a7ea407 */
[----:B------:R-:W-:Y:S01]  /*2140*/  ISETP.GE.AND P0, PT, R15, UR11, PT ;  /* 0x0000000b0f007c0c */ /* 0x000fe2000bf06270 */
[----:B------:R0:W-:Y:S01]  /*2150*/  @!P6 STG.E desc[UR14][R4.64], R16 ;  /* 0x000000100400e986 */ /* 0x0001e2000c10190e */
[C---:B------:R-:W-:Y:S02]  /*2160*/  ISETP.GE.OR P5, PT, R36.reuse, UR10, P3 ;  /* 0x0000000a24007c0c */ /* 0x040fe40009fa6670 */
[----:B------:R-:W-:Y:S02]  /*2170*/  ISETP.GE.OR P4, PT, R25, UR10, P2 ;  /* 0x0000000a19007c0c */ /* 0x000fe40009786670 */
[----:B------:R-:W-:Y:S02]  /*2180*/  LEA R2, P1, R3, UR4, 0x2 ;  /* 0x0000000403027c11 */ /* 0x000fe4000f8210ff */
[----:B------:R-:W-:Y:S02]  /*2190*/  ISETP.GE.OR P6, PT, R36, UR10, P0 ;  /* 0x0000000a24007c0c */ /* 0x000fe400087c6670 */
[----:B------:R-:W-:-:S02]  /*21a0*/  IADD3 R13, PT, PT, R39, 0x30, RZ ;  /* 0x00000030270d7810 */ /* 0x000fc40007ffe0ff */
[----:B------:R-:W-:Y:S02]  /*21b0*/  LEA.HI.X R3, R3, UR5, R24, 0x2, P1 ;  /* 0x0000000503037c11 */ /* 0x000fe400088f1418 */
[----:B------:R-:W-:Y:S02]  /*21c0*/  ISETP.GE.AND P1, PT, R13, UR11, PT ;  /* 0x0000000b0d007c0c */ /* 0x000fe4000bf26270 */
[C---:B------:R-:W-:Y:S01]  /*21d0*/  IADD3 R15, PT, PT, R36.reuse, 0x20, RZ ;  /* 0x00000020240f7810 */ /* 0x040fe20007ffe0ff */
[----:B------:R-:W-:Y:S01]  /*21e0*/  @!P5 STG.E desc[UR14][R2.64+0x40], R18 ;  /* 0x000040120200d986 */ /* 0x000fe2000c10190e */
[----:B------:R-:W-:Y:S02]  /*21f0*/  @!P4 IADD3 R10, PT, PT, R39, R10, RZ ;  /* 0x0000000a270ac210 */ /* 0x000fe40007ffe0ff */
[----:B------:R-:W-:Y:S01]  /*2200*/  ISETP.GE.OR P5, PT, R36, UR10, P1 ;  /* 0x0000000a24007c0c */ /* 0x000fe20008fa6670 */
[----:B------:R-:W-:Y:S01]  /*2210*/  @!P6 STG.E desc[UR14][R2.64+0x80], R20 ;  /* 0x000080140200e986 */ /* 0x000fe2000c10190e */
[----:B------:R-:W-:-:S02]  /*2220*/  @!P4 IADD3 R13, P6, PT, R10, UR12, RZ ;  /* 0x0000000c0a0dcc10 */ /* 0x000fc4000ffde0ff */
[----:B------:R-:W-:Y:S02]  /*2230*/  IADD3 R36, PT, PT, R36, 0x30, RZ ;  /* 0x0000003024247810 */ /* 0x000fe40007ffe0ff */
[----:B------:R-:W-:Y:S02]  /*2240*/  @!P4 LEA.HI.X.SX32 R10, R10, UR6, 0x1, P6 ;  /* 0x000000060a0acc11 */ /* 0x000fe4000b0f0eff */
[----:B0-----:R-:W-:-:S04]  /*2250*/  @!P4 LEA R4, P6, R13, UR4, 0x2 ;  /* 0x000000040d04cc11 */ /* 0x001fc8000f8c10ff */
[----:B------:R-:W-:Y:S01]  /*2260*/  @!P4 LEA.HI.X R5, R13, UR5, R10, 0x2, P6 ;  /* 0x000000050d05cc11 */ /* 0x000fe2000b0f140a */
[----:B------:R0:W-:Y:S01]  /*2270*/  @!P5 STG.E desc[UR14][R2.64+0xc0], R38 ;  /* 0x0000c0260200d986 */ /* 0x0001e2000c10190e */
[----:B------:R-:W-:Y:S02]  /*2280*/  ISETP.GE.OR P5, PT, R25, UR10, P3 ;  /* 0x0000000a19007c0c */ /* 0x000fe40009fa6670 */
[----:B------:R-:W-:Y:S01]  /*2290*/  LEA R10, P6, R11, UR4, 0x2 ;  /* 0x000000040b0a7c11 */ /* 0x000fe2000f8c10ff */
[----:B------:R1:W-:Y:S01]  /*22a0*/  @!P4 STG.E desc[UR14][R4.64], R22 ;  /* 0x000000160400c986 */ /* 0x0003e2000c10190e */
[----:B------:R-:W-:Y:S02]  /*22b0*/  ISETP.GE.OR P4, PT, R15, UR10, P2 ;  /* 0x0000000a0f007c0c */ /* 0x000fe40009786670 */
[----:B------:R-:W-:Y:S02]  /*22c0*/  LEA.HI.X R11, R11, UR5, R14, 0x2, P6 ;  /* 0x000000050b0b7c11 */ /* 0x000fe4000b0f140e */
[----:B------:R-:W-:-:S02]  /*22d0*/  ISETP.GE.OR P6, PT, R25, UR10, P0 ;  /* 0x0000000a19007c0c */ /* 0x000fc400087c6670 */
[----:B------:R-:W-:-:S03]  /*22e0*/  ISETP.GE.OR P2, PT, R36, UR10, P2 ;  /* 0x0000000a24007c0c */ /* 0x000fc60009746670 */
[----:B------:R2:W-:Y:S01]  /*22f0*/  @!P5 STG.E desc[UR14][R10.64+0x40], R47 ;  /* 0x0000402f0a00d986 */ /* 0x0005e2000c10190e */
[----:B------:R-:W-:-:S03]  /*2300*/  ISETP.GE.OR P5, PT, R25, UR10, P1 ;  /* 0x0000000a19007c0c */ /* 0x000fc60008fa6670 */
[----:B------:R-:W-:-:S04]  /*2310*/  @!P4 IADD3 R12, PT, PT, R39, R12, RZ ;  /* 0x0000000c270cc210 */ /* 0x000fc80007ffe0ff */
[----:B------:R2:W-:Y:S01]  /*2320*/  @!P6 STG.E desc[UR14][R10.64+0x80], R23 ;  /* 0x000080170a00e986 */ /* 0x0005e2000c10190e */
[C---:B0-----:R-:W-:Y:S02]  /*2330*/  @!P4 IADD3 R2, P6, PT, R12.reuse, UR12, RZ ;  /* 0x0000000c0c02cc10 */ /* 0x041fe4000ffde0ff */
[----:B------:R-:W-:Y:S02]  /*2340*/  @!P2 IADD3 R8, PT, PT, R39, R8, RZ ;  /* 0x000000082708a210 */ /* 0x000fe40007ffe0ff */
[----:B------:R-:W-:Y:S01]  /*2350*/  @!P4 LEA.HI.X.SX32 R3, R12, UR6, 0x1, P6 ;  /* 0x000000060c03cc11 */ /* 0x000fe2000b0f0eff */
[----:B------:R2:W-:Y:S01]  /*2360*/  @!P5 STG.E desc[UR14][R10.64+0xc0], R49 ;  /* 0x0000c0310a00d986 */ /* 0x0005e2000c10190e */
[C---:B------:R-:W-:Y:S02]  /*2370*/  @!P4 LEA R12, P6, R2.reuse, UR4, 0x2 ;  /* 0x00000004020ccc11 */ /* 0x040fe4000f8c10ff */
[----:B------:R-:W-:Y:S02]  /*2380*/  ISETP.GE.OR P5, PT, R15, UR10, P3 ;  /* 0x0000000a0f007c0c */ /* 0x000fe40009fa6670 */
[----:B------:R-:W-:-:S02]  /*2390*/  @!P4 LEA.HI.X R13, R2, UR5, R3, 0x2, P6 ;  /* 0x00000005020dcc11 */ /* 0x000fc4000b0f1403 */
[----:B------:R-:W-:Y:S02]  /*23a0*/  LEA R2, P6, R6, UR4, 0x2 ;  /* 0x0000000406027c11 */ /* 0x000fe4000f8c10ff */
[----:B------:R-:W-:Y:S01]  /*23b0*/  ISETP.GE.OR P3, PT, R36, UR10, P3 ;  /* 0x0000000a24007c0c */ /* 0x000fe20009f66670 */
[----:B------:R2:W-:Y:S01]  /*23c0*/  @!P4 STG.E desc[UR14][R12.64], R19 ;  /* 0x000000130c00c986 */ /* 0x0005e2000c10190e */
[----:B------:R-:W-:Y:S02]  /*23d0*/  LEA.HI.X R3, R6, UR5, R9, 0x2, P6 ;  /* 0x0000000506037c11 */ /* 0x000fe4000b0f1409 */
[----:B-1----:R-:W-:Y:S02]  /*23e0*/  @!P2 IADD3 R4, P6, PT, R8, UR12, RZ ;  /* 0x0000000c0804ac10 */ /* 0x002fe4000ffde0ff */
[C---:B------:R-:W-:Y:S01]  /*23f0*/  ISETP.GE.OR P4, PT, R15.reuse, UR10, P0 ;  /* 0x0000000a0f007c0c */ /* 0x040fe20008786670 */
[----:B------:R2:W-:Y:S01]  /*2400*/  @!P5 STG.E desc[UR14][R2.64+0x40], R45 ;  /* 0x0000402d0200d986 */ /* 0x0005e2000c10190e */
[----:B------:R-:W-:-:S02]  /*2410*/  ISETP.GE.OR P5, PT, R15, UR10, P1 ;  /* 0x0000000a0f007c0c */ /* 0x000fc40008fa6670 */
[----:B------:R-:W-:Y:S02]  /*2420*/  @!P2 LEA.HI.X.SX32 R5, R8, UR6, 0x1, P6 ;  /* 0x000000060805ac11 */ /* 0x000fe4000b0f0eff */
[----:B------:R-:W-:Y:S02]  /*2430*/  @!P2 LEA R8, P6, R4, UR4, 0x2 ;  /* 0x000000040408ac11 */ /* 0x000fe4000f8c10ff */
[C---:B------:R-:W-:Y:S02]  /*2440*/  ISETP.GE.OR P0, PT, R36.reuse, UR10, P0 ;  /* 0x0000000a24007c0c */ /* 0x040fe40008706670 */
[----:B------:R-:W-:Y:S02]  /*2450*/  ISETP.GE.OR P1, PT, R36, UR10, P1 ;  /* 0x0000000a24007c0c */ /* 0x000fe40008f26670 */
[----:B------:R-:W-:Y:S01]  /*2460*/  @!P2 LEA.HI.X R9, R4, UR5, R5, 0x2, P6 ;  /* 0x000000050409ac11 */ /* 0x000fe2000b0f1405 */
[----:B------:R2:W-:Y:S01]  /*2470*/  @!P4 STG.E desc[UR14][R2.64+0x80], R43 ;  /* 0x0000802b0200c986 */ /* 0x0005e2000c10190e */
[----:B------:R-:W-:-:S03]  /*2480*/  LEA R4, P6, R0, UR4, 0x2 ;  /* 0x0000000400047c11 */ /* 0x000fc6000f8c10ff */
[----:B------:R2:W-:Y:S01]  /*2490*/  @!P5 STG.E desc[UR14][R2.64+0xc0], R51 ;  /* 0x0000c0330200d986 */ /* 0x0005e2000c10190e */
[----:B------:R-:W-:-:S03]  /*24a0*/  LEA.HI.X R5, R0, UR5, R7, 0x2, P6 ;  /* 0x0000000500057c11 */ /* 0x000fc6000b0f1407 */
[----:B------:R2:W-:Y:S04]  /*24b0*/  @!P2 STG.E desc[UR14][R8.64], R21 ;  /* 0x000000150800a986 */ /* 0x0005e8000c10190e */
[----:B------:R2:W-:Y:S04]  /*24c0*/  @!P3 STG.E desc[UR14][R4.64+0x40], R41 ;  /* 0x000040290400b986 */ /* 0x0005e8000c10190e */
[----:B------:R2:W-:Y:S01]  /*24d0*/  @!P0 STG.E desc[UR14][R4.64+0x80], R17 ;  /* 0x0000801104008986 */ /* 0x0005e2000c10190e */
[----:B------:R-:W-:Y:S05]  /*24e0*/  @P1 EXIT ;  /* 0x000000000000194d */ /* 0x000fea0003800000 */
[----:B------:R-:W-:Y:S01]  /*24f0*/  STG.E desc[UR14][R4.64+0xc0], R53 ;  /* 0x0000c03504007986 */ /* 0x000fe2000c10190e */
[----:B------:R-:W-:Y:S05]  /*2500*/  EXIT ;  /* 0x000000000000794d */ /* 0x000fea0003800000 */
.L_x_17:
        /* <DEDUP_REMOVED lines=15> */
.L_x_26:


//--------------------- .text._Z18batched_gemm_basicPKfS0_Pfiiii --------------------------
	.section	.text._Z18batched_gemm_basicPKfS0_Pfiiii,"ax",@progbits
	.align	128
        .global         _Z18batched_gemm_basicPKfS0_Pfiiii
        .type           _Z18batched_gemm_basicPKfS0_Pfiiii,@function
        .size           _Z18batched_gemm_basicPKfS0_Pfiiii,(.L_x_27 - _Z18batched_gemm_basicPKfS0_Pfiiii)
        .other          _Z18batched_gemm_basicPKfS0_Pfiiii,@"STO_CUDA_ENTRY STV_DEFAULT"
_Z18batched_gemm_basicPKfS0_Pfiiii:
.text._Z18batched_gemm_basicPKfS0_Pfiiii:
        /* <DEDUP_REMOVED lines=8> */
[----:B------:R-:W-:Y:S01]  /*0080*/  IMAD.MOV.U32 R23, RZ, RZ, RZ ;  /* 0x000000ffff177224 */ /* 0x000fe200078e00ff */
[----:B------:R-:W1:Y:S01]  /*0090*/  S2R R3, SR_CTAID.Y ;  /* 0x0000000000037919 */ /* 0x000e620000002600 */
[----:B------:R-:W3:Y:S01]  /*00a0*/  LDCU.64 UR10, c[0x0][0x358] ;  /* 0x00006b00ff0a77ac */ /* 0x000ee20008000a00 */
[----:B------:R-:W4:Y:S01]  /*00b0*/  S2R R5, SR_TID.X ;  /* 0x0000000000057919 */ /* 0x000f220000002100 */
[----:B------:R-:W4:Y:S01]  /*00c0*/  S2R R7, SR_CTAID.X ;  /* 0x0000000000077919 */ /* 0x000f220000002500 */
[----:B--2---:R-:W-:Y:S01]  /*00d0*/  UIMAD UR8, UR9, UR4, URZ ;  /* 0x00000004090872a4 */ /* 0x004fe2000f8e02ff */
[----:B0-----:R-:W-:Y:S01]  /*00e0*/  ISETP.GE.AND P0, PT, R8, 0x1, PT ;  /* 0x000000010800780c */ /* 0x001fe20003f06270 */
[----:B-1----:R-:W-:Y:S01]  /*00f0*/  IMAD R22, R3, 0x10, R0 ;  /* 0x0000001003167824 */ /* 0x002fe200078e0200 */
[----:B------:R-:W-:Y:S01]  /*0100*/  MOV R3, UR5 ;  /* 0x0000000500037c02 */ /* 0x000fe20008000f00 */
[----:B----4-:R-:W-:-:S10]  /*0110*/  IMAD R2, R7, 0x10, R5 ;  /* 0x0000001007027824 */ /* 0x010fd400078e0205 */
[----:B---3--:R-:W-:Y:S05]  /*0120*/  @!P0 BRA `(.L_x_18) ;  /* 0x0000000400688947 */ /* 0x008fea0003800000 */
[----:B------:R-:W0:Y:S01]  /*0130*/  S2UR UR6, SR_CgaCtaId ;  /* 0x00000000000679c3 */ /* 0x000e220000008800 */
[----:B------:R-:W-:Y:S01]  /*0140*/  UMOV UR4, 0x400 ;  /* 0x0000040000047882 */ /* 0x000fe20000000000 */
[----:B------:R-:W-:Y:S01]  /*0150*/  IMAD R4, R0, R3, R5 ;  /* 0x0000000300047224 */ /* 0x000fe200078e0205 */
[----:B------:R-:W-:Y:S01]  /*0160*/  UIADD3 UR5, UPT, UPT, UR4, 0x400, URZ ;  /* 0x0000040004057890 */ /* 0x000fe2000fffe0ff */
[----:B------:R-:W-:Y:S02]  /*0170*/  IMAD R21, R3, UR9, RZ ;  /* 0x0000000903157c24 */ /* 0x000fe4000f8e02ff */
[----:B------:R-:W-:Y:S02]  /*0180*/  HFMA2 R23, -RZ, RZ, 0, 0 ;  /* 0x00000000ff177431 */ /* 0x000fe400000001ff */
[C---:B------:R-:W-:Y:S01]  /*0190*/  VIADD R3, R8.reuse, 0xf ;  /* 0x0000000f08037836 */ /* 0x040fe20000000000 */
[----:B------:R-:W-:Y:S01]  /*01a0*/  LEA R4, R7, R4, 0x4 ;  /* 0x0000000407047211 */ /* 0x000fe200078e20ff */
[----:B------:R-:W1:Y:S01]  /*01b0*/  LDC R6, c[0x0][0x39c] ;  /* 0x0000e700ff067b82 */ /* 0x000e620000000800 */
[----:B------:R-:W-:Y:S01]  /*01c0*/  IMAD R24, R8, UR8, RZ ;  /* 0x0000000808187c24 */ /* 0x000fe2000f8e02ff */
[----:B------:R-:W2:Y:S01]  /*01d0*/  LDCU UR12, c[0x0][0x3a0] ;  /* 0x00007400ff0c77ac */ /* 0x000ea20008000800 */
[----:B------:R-:W-:Y:S01]  /*01e0*/  SHF.R.U32.HI R3, RZ, 0x4, R3 ;  /* 0x00000004ff037819 */ /* 0x000fe20000011603 */
[----:B------:R-:W-:-:S02]  /*01f0*/  IMAD R21, R21, R8, RZ ;  /* 0x0000000815157224 */ /* 0x000fc400078e02ff */
[----:B------:R-:W-:Y:S01]  /*0200*/  IMAD R7, R22, R8, R5 ;  /* 0x0000000816077224 */ /* 0x000fe200078e0205 */
[----:B------:R-:W3:Y:S01]  /*0210*/  LDCU UR7, c[0x0][0x398] ;  /* 0x00007300ff0777ac */ /* 0x000ee20008000800 */
[----:B------:R-:W-:Y:S01]  /*0220*/  IMAD.MOV R19, RZ, RZ, -R3 ;  /* 0x000000ffff137224 */ /* 0x000fe200078e0a03 */
[----:B0-----:R-:W-:Y:S02]  /*0230*/  ULEA UR5, UR6, UR5, 0x18 ;  /* 0x0000000506057291 */ /* 0x001fe4000f8ec0ff */
[----:B------:R-:W-:-:S04]  /*0240*/  ULEA UR4, UR6, UR4, 0x18 ;  /* 0x0000000406047291 */ /* 0x000fc8000f8ec0ff */
[----:B------:R-:W-:Y:S02]  /*0250*/  LEA R17, R5, UR5, 0x2 ;  /* 0x0000000505117c11 */ /* 0x000fe4000f8e10ff */
[----:B------:R-:W-:-:S03]  /*0260*/  LEA R16, R0, UR4, 0x6 ;  /* 0x0000000400107c11 */ /* 0x000fc6000f8e30ff */
[----:B------:R-:W-:Y:S01]  /*0270*/  IMAD R18, R0, 0x40, R17 ;  /* 0x0000004000127824 */ /* 0x000fe200078e0211 */
[----:B--23--:R-:W-:-:S07]  /*0280*/  LEA R20, R5, R16, 0x2 ;  /* 0x0000001005147211 */ /* 0x00cfce00078e10ff */
.L_x_19:
[----:B------:R-:W-:Y:S01]  /*0290*/  ISETP.GE.AND P0, PT, R5, UR12, PT ;  /* 0x0000000c05007c0c */ /* 0x000fe2000bf06270 */
[----:B------:R-:W-:Y:S01]  /*02a0*/  UMOV UR4, UR7 ;  /* 0x0000000700047c82 */ /* 0x000fe20008000000 */
[----:B------:R-:W-:Y:S01]  /*02b0*/  ISETP.GE.AND P1, PT, R0, UR12, PT ;  /* 0x0000000c00007c0c */ /* 0x000fe2000bf26270 */
[----:B------:R-:W-:Y:S01]  /*02c0*/  IMAD.MOV.U32 R27, RZ, RZ, RZ ;  /* 0x000000ffff1b7224 */ /* 0x000fe200078e00ff */
[----:B-1----:R-:W-:Y:S02]  /*02d0*/  MOV R3, R6 ;  /* 0x0000000600037202 */ /* 0x002fe40000000f00 */
[----:B------:R-:W-:Y:S02]  /*02e0*/  ISETP.GE.OR P0, PT, R22, UR4, P0 ;  /* 0x0000000416007c0c */ /* 0x000fe40008706670 */
[----:B------:R-:W-:Y:S02]  /*02f0*/  ISETP.GE.OR P1, PT, R2, R3, P1 ;  /* 0x000000030200720c */ /* 0x000fe40000f26670 */
[----:B------:R-:W-:-:S09]  /*0300*/  MOV R29, RZ ;  /* 0x000000ff001d7202 */ /* 0x000fd20000000f00 */
        /* <DEDUP_REMOVED lines=10> */
[----:B------:R-:W2:Y:S01]  /*03b0*/  @!P0 LDG.E.CONSTANT R27, desc[UR10][R8.64] ;  /* 0x0000000a081b8981 */ /* 0x000ea2000c1e9900 */
[----:B------:R-:W-:-:S05]  /*03c0*/  @!P1 LEA.HI.X R11, R13, R11, R12, 0x2, P3 ;  /* 0x0000000b0d0b9211 */ /* 0x000fca00018f140c */
[----:B------:R-:W3:Y:S01]  /*03d0*/  @!P1 LDG.E.CONSTANT R29, desc[UR10][R10.64] ;  /* 0x0000000a0a1d9981 */ /* 0x000ee2000c1e9900 */
[----:B------:R-:W-:-:S05]  /*03e0*/  VIADD R19, R19, 0x1 ;  /* 0x0000000113137836 */ /* 0x000fca0000000000 */
[----:B------:R-:W-:Y:S01]  /*03f0*/  ISETP.NE.AND P0, PT, R19, RZ, PT ;  /* 0x000000ff1300720c */ /* 0x000fe20003f05270 */
[----:B------:R-:W-:Y:S01]  /*0400*/  VIADD R5, R5, 0x10 ;  /* 0x0000001005057836 */ /* 0x000fe20000000000 */
[----:B------:R-:W-:Y:S01]  /*0410*/  IADD3 R0, PT, PT, R0, 0x10, RZ ;  /* 0x0000001000007810 */ /* 0x000fe20007ffe0ff */
[----:B------:R-:W-:Y:S01]  /*0420*/  VIADD R7, R7, 0x10 ;  /* 0x0000001007077836 */ /* 0x000fe20000000000 */
[----:B------:R-:W-:Y:S01]  /*0430*/  LEA R4, R3, R4, 0x4 ;  /* 0x0000000403047211 */ /* 0x000fe200078e20ff */
[----:B--2---:R-:W-:Y:S04]  /*0440*/  STS [R20], R27 ;  /* 0x0000001b14007388 */ /* 0x004fe80000000800 */
[----:B---3--:R-:W-:Y:S01]  /*0450*/  STS [R18], R29 ;  /* 0x0000001d12007388 */ /* 0x008fe20000000800 */
[----:B------:R-:W-:Y:S06]  /*0460*/  BAR.SYNC.DEFER_BLOCKING 0x0 ;  /* 0x0000000000007b1d */ /* 0x000fec0000010000 */
[----:B------:R-:W-:Y:S04]  /*0470*/  LDS R26, [R17] ;  /* 0x00000000111a7984 */ /* 0x000fe80000000800 */
[----:B------:R-:W0:Y:S04]  /*0480*/  LDS.128 R12, [R16] ;  /* 0x00000000100c7984 */ /* 0x000e280000000c00 */
[----:B------:R-:W1:Y:S04]  /*0490*/  LDS R28, [R17+0x40] ;  /* 0x00004000111c7984 */ /* 0x000e680000000800 */
[----:B------:R-:W2:Y:S04]  /*04a0*/  LDS R25, [R17+0x80] ;  /* 0x0000800011197984 */ /* 0x000ea80000000800 */
[----:B------:R-:W-:Y:S01]  /*04b0*/  LDS.128 R8, [R16+0x10] ;  /* 0x0000100010087984 */ /* 0x000fe20000000c00 */
[----:B0-----:R-:W-:-:S03]  /*04c0*/  FFMA R26, R12, R26, R23 ;  /* 0x0000001a0c1a7223 */ /* 0x001fc60000000017 */
[----:B------:R-:W0:Y:S01]  /*04d0*/  LDS R12, [R17+0xc0] ;  /* 0x0000c000110c7984 */ /* 0x000e220000000800 */
[----:B-1----:R-:W-:-:S03]  /*04e0*/  FFMA R28, R28, R13, R26 ;  /* 0x0000000d1c1c7223 */ /* 0x002fc6000000001a */
[----:B------:R-:W1:Y:S04]  /*04f0*/  LDS R13, [R17+0x100] ;  /* 0x00010000110d7984 */ /* 0x000e680000000800 */
[----:B------:R-:W3:Y:S04]  /*0500*/  LDS R26, [R17+0x140] ;  /* 0x00014000111a7984 */ /* 0x000ee80000000800 */
[----:B------:R-:W4:Y:S01]  /*0510*/  LDS R23, [R17+0x180] ;  /* 0x0001800011177984 */ /* 0x000f220000000800 */
[----:B--2---:R-:W-:-:S04]  /*0520*/  FFMA R25, R25, R14, R28 ;  /* 0x0000000e19197223 */ /* 0x004fc8000000001c */
[----:B0-----:R-:W-:Y:S02]  /*0530*/  FFMA R15, R12, R15, R25 ;  /* 0x0000000f0c0f7223 */ /* 0x001fe40000000019 */
[----:B------:R-:W-:Y:S02]  /*0540*/  LDS R25, [R17+0x200] ;  /* 0x0002000011197984 */ /* 0x000fe40000000800 */
[----:B-1----:R-:W-:Y:S02]  /*0550*/  FFMA R13, R8, R13, R15 ;  /* 0x0000000d080d7223 */ /* 0x002fe4000000000f */
[----:B------:R-:W0:Y:S02]  /*0560*/  LDS R8, [R17+0x1c0] ;  /* 0x0001c00011087984 */ /* 0x000e240000000800 */
[----:B---3--:R-:W-:Y:S02]  /*0570*/  FFMA R28, R26, R9, R13 ;  /* 0x000000091a1c7223 */ /* 0x008fe4000000000d */
[----:B------:R-:W1:Y:S04]  /*0580*/  LDS.128 R12, [R16+0x20] ;  /* 0x00002000100c7984 */ /* 0x000e680000000c00 */
[----:B------:R-:W2:Y:S01]  /*0590*/  LDS R26, [R17+0x240] ;  /* 0x00024000111a7984 */ /* 0x000ea20000000800 */
[----:B----4-:R-:W-:-:S03]  /*05a0*/  FFMA R9, R23, R10, R28 ;  /* 0x0000000a17097223 */ /* 0x010fc6000000001c */
        /* <DEDUP_REMOVED lines=9> */
[----:B------:R-:W3:Y:S04]  /*0640*/  LDS R26, [R17+0x380] ;  /* 0x00038000111a7984 */ /* 0x000ee80000000800 */
[----:B------:R-:W4:Y:S01]  /*0650*/  LDS R14, [R17+0x3c0] ;  /* 0x0003c000110e7984 */ /* 0x000f220000000800 */
[----:B0-----:R-:W-:-:S04]  /*0660*/  FFMA R15, R12, R15, R23 ;  /* 0x0000000f0c0f7223 */ /* 0x001fc80000000017 */
[----:B-1----:R-:W-:-:S04]  /*0670*/  FFMA R8, R8, R13, R15 ;  /* 0x0000000d08087223 */ /* 0x002fc8000000000f */
[----:B--2---:R-:W-:-:S04]  /*0680*/  FFMA R9, R25, R9, R8 ;  /* 0x0000000919097223 */ /* 0x004fc80000000008 */
[----:B---3--:R-:W-:-:S04]  /*0690*/  FFMA R9, R26, R10, R9 ;  /* 0x0000000a1a097223 */ /* 0x008fc80000000009 */
[----:B----4-:R-:W-:Y:S01]  /*06a0*/  FFMA R23, R14, R11, R9 ;  /* 0x0000000b0e177223 */ /* 0x010fe20000000009 */
[----:B------:R-:W-:Y:S06]  /*06b0*/  BAR.SYNC.DEFER_BLOCKING 0x0 ;  /* 0x0000000000007b1d */ /* 0x000fec0000010000 */
[----:B------:R-:W-:Y:S05]  /*06c0*/  @P0 BRA `(.L_x_19) ;  /* 0xfffffff800f00947 */ /* 0x000fea000383ffff */
.L_x_18:
        /* <DEDUP_REMOVED lines=13> */
.L_x_20:
        /* <DEDUP_REMOVED lines=14> */
.L_x_27:


//--------------------- .nv.shared.reserved.0     --------------------------
	.section	.nv.shared.reserved.0,"aw",@nobits
	.weak		__nv_reservedSMEM_offset_0_alias
	.size		__nv_reservedSMEM_offset_0_alias, 0, 64
	.other		__nv_reservedSMEM_offset_0_alias,@"STO_CUDA_RESERVED_SHARED STV_DEFAULT"
__nv_reservedSMEM_offset_0_alias:
	.zero		0
	.zero		64


//--------------------- .nv.shared._Z11gemm_singlePKfS0_Pfiii --------------------------
	.section	.nv.shared._Z11gemm_singlePKfS0_Pfiii,"aw",@nobits
	.sectionflags	@""
	.align	4
.nv.shared._Z11gemm_singlePKfS0_Pfiii:
	.zero		3072


//--------------------- .nv.shared._Z35batched_gemm_mixed_register_blockedPK6__halfS1_Pfiiii --------------------------
	.section	.nv.shared._Z35batched_gemm_mixed_register_blockedPK6__halfS1_Pfiiii,"aw",@nobits
	.sectionflags	@""
	.align	2
.nv.shared._Z35batched_gemm_mixed_register_blockedPK6__halfS1_Pfiiii:
	.zero		5120


//--------------------- .nv.shared._Z26batched_gemm_pointer_arrayPKPKfS2_PKPfiiii --------------------------
	.section	.nv.shared._Z26batched_gemm_pointer_arrayPKPKfS2_PKPfiiii,"aw",@nobits
	.sectionflags	@""
	.align	4
.nv.shared._Z26batched_gemm_pointer_arrayPKPKfS2_PKPfiiii:
	.zero		3072


//--------------------- .nv.shared._Z28batched_gemm_mixed_precisionPK6__halfS1_Pfiiii --------------------------
	.section	.nv.shared._Z28batched_gemm_mixed_precisionPK6__halfS1_Pfiiii,"aw",@nobits
	.sectionflags	@""
	.align	2
.nv.shared._Z28batched_gemm_mixed_precisionPK6__halfS1_Pfiiii:
	.zero		2048


//--------------------- .nv.shared._Z29batched_gemm_register_blockedPKfS0_Pfiiii --------------------------
	.section	.nv.shared._Z29batched_gemm_register_blockedPKfS0_Pfiiii,"aw",@nobits
	.sectionflags	@""
	.align	4
.nv.shared._Z29batched_gemm_register_blockedPKfS0_Pfiiii:
	.zero		9216


//--------------------- .nv.shared._Z18batched_gemm_basicPKfS0_Pfiiii --------------------------
	.section	.nv.shared._Z18batched_gemm_basicPKfS0_Pfiiii,"aw",@nobits
	.sectionflags	@""
	.align	4
.nv.shared._Z18batched_gemm_basicPKfS0_Pfiiii:
	.zero		3072


//--------------------- .nv.constant0._Z20convert_fp32_to_fp16PKfP6__halfi --------------------------
	.section	.nv.constant0._Z20convert_fp32_to_fp16PKfP6__halfi,"a",@progbits
	.sectionflags	@""
	.align	4
.nv.constant0._Z20convert_fp32_to_fp16PKfP6__halfi:
	.zero		916


//--------------------- .nv.constant0._Z11gemm_singlePKfS0_Pfiii --------------------------
	.section	.nv.constant0._Z11gemm_singlePKfS0_Pfiii,"a",@progbits
	.sectionflags	@""
	.align	4
.nv.constant0._Z11gemm_singlePKfS0_Pfiii:
	.zero		932


//--------------------- .nv.constant0._Z35batched_gemm_mixed_register_blockedPK6__halfS1_Pfiiii --------------------------
	.section	.nv.constant0._Z35batched_gemm_mixed_register_blockedPK6__halfS1_Pfiiii,"a",@progbits
	.sectionflags	@""
	.align	4
.nv.constant0._Z35batched_gemm_mixed_register_blockedPK6__halfS1_Pfiiii:
	.zero		936


//--------------------- .nv.constant0._Z26batched_gemm_pointer_arrayPKPKfS2_PKPfiiii --------------------------
	.section	.nv.constant0._Z26batched_gemm_pointer_arrayPKPKfS2_PKPfiiii,"a",@progbits
	.sectionflags	@""
	.align	4
.nv.constant0._Z26batched_gemm_pointer_arrayPKPKfS2_PKPfiiii:
	.zero		936


//--------------------- .nv.constant0._Z28batched_gemm_mixed_precisionPK6__halfS1_Pfiiii --------------------------
	.section	.nv.constant0._Z28batched_gemm_mixed_precisionPK6__halfS1_Pfiiii,"a",@progbits
	.sectionflags	@""
	.align	4
.nv.constant0._Z28batched_gemm_mixed_precisionPK6__halfS1_Pfiiii:
	.zero		936


//--------------------- .nv.constant0._Z29batched_gemm_register_blockedPKfS0_Pfiiii --------------------------
	.section	.nv.constant0._Z29batched_gemm_register_blockedPKfS0_Pfiiii,"a",@progbits
	.sectionflags	@""
	.align	4
.nv.constant0._Z29batched_gemm_register_blockedPKfS0_Pfiiii:
	.zero		936


//--------------------- .nv.constant0._Z18batched_gemm_basicPKfS0_Pfiiii --------------------------
	.section	.nv.constant0._Z18batched_gemm_basicPKfS0_Pfiiii,"a",@progbits
	.sectionflags	@""
	.align	4
.nv.constant0._Z18batched_gemm_basicPKfS0_Pfiiii:
	.zero		936


//--------------------- SYMBOLS --------------------------

	.type		.nv.reservedSmem.offset0,@object
	.size		.nv.reservedSmem.offset0,0x4
	.type		.nv.reservedSmem.cap,@object
	.size		.nv.reservedSmem.cap,0x4
